// auto-generated by cutlass_sweep.gemm — config: {"arch": "sm_90", "cluster_m": 2, "cluster_n": 2, "dtype": "e4m3", "stages": 5, "tile_k": 128, "tile_m": 128, "tile_n": 256}
#include "cutlass/cutlass.h"
#include "cutlass/gemm/collective/collective_builder.hpp"
#include "cutlass/gemm/device/gemm_universal_adapter.h"
#include "cutlass/gemm/kernel/gemm_universal.hpp"
#include "cutlass/epilogue/collective/collective_builder.hpp"

using ElemA = cutlass::float_e4m3_t;
using ElemB = cutlass::float_e4m3_t;
using ElemCD = cutlass::float_e4m3_t;
using Acc  = float;
using TileShape    = cute::Shape<cute::_128, cute::_256, cute::_128>;
using ClusterShape = cute::Shape<cute::_2, cute::_2, cute::_1>;

using CollectiveEpilogue = typename cutlass::epilogue::collective::CollectiveBuilder<
    cutlass::arch::Sm90, cutlass::arch::OpClassTensorOp,
    TileShape, ClusterShape,
    cutlass::epilogue::collective::EpilogueTileAuto,
    Acc, Acc,
    ElemCD, cutlass::layout::RowMajor, 128 / cutlass::sizeof_bits<ElemCD>::value,
    ElemCD, cutlass::layout::RowMajor, 128 / cutlass::sizeof_bits<ElemCD>::value,
    cutlass::epilogue::collective::EpilogueScheduleAuto
  >::CollectiveOp;

using CollectiveMainloop = typename cutlass::gemm::collective::CollectiveBuilder<
    cutlass::arch::Sm90, cutlass::arch::OpClassTensorOp,
    ElemA, cutlass::layout::RowMajor, 128 / cutlass::sizeof_bits<ElemA>::value,
    ElemB, cutlass::layout::ColumnMajor, 128 / cutlass::sizeof_bits<ElemB>::value,
    Acc,
    TileShape, ClusterShape,
    cutlass::gemm::collective::StageCount<5>,
    cutlass::gemm::collective::KernelScheduleAuto
  >::CollectiveOp;

using GemmKernel = cutlass::gemm::kernel::GemmUniversal<
    cute::Shape<int,int,int,int>,
    CollectiveMainloop,
    CollectiveEpilogue
>;
using Gemm = cutlass::gemm::device::GemmUniversalAdapter<GemmKernel>;

// Force the device kernel symbol into the cubin without needing a host main.
auto* _anchor = &cutlass::device_kernel<GemmKernel>;


// ===== COMPILED SASS (sm_90a) =====

	.target	sm_90a

	.elftype	@"ET_EXEC"


//--------------------- .note.nv.tkinfo           --------------------------
	.section	.note.nv.tkinfo,"",@"SHT_NOTE"
	.sectionflags	@"SHF_NOTE_NV_TKINFO"
	.tkinfo
        /*0018*/ 	.word	0x00000002
        /*0030*/ 	.string	""
        /*0030*/ 	.string	"ptxas"
        /*0030*/ 	.string	"Cuda compilation tools, release 13.0, V13.0.88"
        /*0030*/ 	.string	"Build cuda_13.0.r13.0/compiler.36424714_0"
        /*0030*/ 	.string	"-arch sm_90a -m 64 "



//--------------------- .note.nv.cuinfo           --------------------------
	.section	.note.nv.cuinfo,"",@"SHT_NOTE"
	.sectionflags	@"SHF_NOTE_NV_CUINFO"
        /*0018*/ 	.short	0x0002
        /*001a*/ 	.short	0x005a
        /*001c*/ 	.short	0x0082
	.zero		2


//--------------------- .nv.info                  --------------------------
	.section	.nv.info,"",@"SHT_CUDA_INFO"
	.align	4


	//----- nvinfo : EIATTR_REGCOUNT
	.align		4
        /*0000*/ 	.byte	0x04, 0x2f
        /*0002*/ 	.short	(.L_12 - .L_11)
	.align		4
.L_11:
        /*0004*/ 	.word	index@(_ZN7cutlass13device_kernelINS_4gemm6kernel13GemmUniversalIN4cute5tupleIJiiiiEEENS1_10collective13CollectiveMmaINS1_37MainloopSm90TmaGmmaWarpSpecializedFP8ILi5ENS5_IJNS4_1CILi2EEESB_NSA_ILi1EEEEEENS1_35KernelTmaWarpSpecializedCooperativeEEENS5_IJNSA_ILi128EEENSA_ILi256EEESG_EEENS_12float_e4m3_tENS5_IJlSC_lEEESJ_SK_NS4_8TiledMMAINS4_8MMA_AtomIJNS4_4SM904GMMA31MMA_64x256x32_F32E4M3E4M3_SS_TNILNSO_7ScaleInE1ELSQ_1EEEEEENS4_6LayoutINS5_IJSB_SC_SC_EEENS5_IJSC_NSA_ILi0EEESV_EEEEENS5_IJNS4_10UnderscoreESY_SY_EEEEENS4_23SM90_TMA_LOAD_MULTICASTENS4_14ComposedLayoutINS4_7SwizzleILi3ELi4ELi3EEENS4_18smem_ptr_flag_bitsILi8EEENST_INS5_IJNSA_ILi8EEESG_EEENS5_IJSG_SC_EEEEEEEvNS4_8identityES11_S1B_vS1C_EENS_8epilogue10collective6detail29Sm90TmaWarpSpecializedAdapterINS1F_15DefaultEpilogueISJ_SK_SK_NS1E_6thread17LinearCombinationISJ_Li1EffLNS1J_9ScaleType4KindE0ELNS_15FloatRoundStyleE2ESJ_EENS1_15EpilogueDefaultEEEEEvvEEEEvNT_6ParamsE)
        /*0008*/ 	.word	0x000000a8


	//----- nvinfo : EIATTR_FRAME_SIZE
	.align		4
.L_12:
        /*000c*/ 	.byte	0x04, 0x11
        /*000e*/ 	.short	(.L_14 - .L_13)
	.align		4
.L_13:
        /*0010*/ 	.word	index@(_ZN7cutlass13device_kernelINS_4gemm6kernel13GemmUniversalIN4cute5tupleIJiiiiEEENS1_10collective13CollectiveMmaINS1_37MainloopSm90TmaGmmaWarpSpecializedFP8ILi5ENS5_IJNS4_1CILi2EEESB_NSA_ILi1EEEEEENS1_35KernelTmaWarpSpecializedCooperativeEEENS5_IJNSA_ILi128EEENSA_ILi256EEESG_EEENS_12float_e4m3_tENS5_IJlSC_lEEESJ_SK_NS4_8TiledMMAINS4_8MMA_AtomIJNS4_4SM904GMMA31MMA_64x256x32_F32E4M3E4M3_SS_TNILNSO_7ScaleInE1ELSQ_1EEEEEENS4_6LayoutINS5_IJSB_SC_SC_EEENS5_IJSC_NSA_ILi0EEESV_EEEEENS5_IJNS4_10UnderscoreESY_SY_EEEEENS4_23SM90_TMA_LOAD_MULTICASTENS4_14ComposedLayoutINS4_7SwizzleILi3ELi4ELi3EEENS4_18smem_ptr_flag_bitsILi8EEENST_INS5_IJNSA_ILi8EEESG_EEENS5_IJSG_SC_EEEEEEEvNS4_8identityES11_S1B_vS1C_EENS_8epilogue10collective6detail29Sm90TmaWarpSpecializedAdapterINS1F_15DefaultEpilogueISJ_SK_SK_NS1E_6thread17LinearCombinationISJ_Li1EffLNS1J_9ScaleType4KindE0ELNS_15FloatRoundStyleE2ESJ_EENS1_15EpilogueDefaultEEEEEvvEEEEvNT_6ParamsE)
        /*0014*/ 	.word	0x000000f8


	//----- nvinfo : EIATTR_MIN_STACK_SIZE
	.align		4
.L_14:
        /*0018*/ 	.byte	0x04, 0x12
        /*001a*/ 	.short	(.L_16 - .L_15)
	.align		4
.L_15:
        /*001c*/ 	.word	index@(_ZN7cutlass13device_kernelINS_4gemm6kernel13GemmUniversalIN4cute5tupleIJiiiiEEENS1_10collective13CollectiveMmaINS1_37MainloopSm90TmaGmmaWarpSpecializedFP8ILi5ENS5_IJNS4_1CILi2EEESB_NSA_ILi1EEEEEENS1_35KernelTmaWarpSpecializedCooperativeEEENS5_IJNSA_ILi128EEENSA_ILi256EEESG_EEENS_12float_e4m3_tENS5_IJlSC_lEEESJ_SK_NS4_8TiledMMAINS4_8MMA_AtomIJNS4_4SM904GMMA31MMA_64x256x32_F32E4M3E4M3_SS_TNILNSO_7ScaleInE1ELSQ_1EEEEEENS4_6LayoutINS5_IJSB_SC_SC_EEENS5_IJSC_NSA_ILi0EEESV_EEEEENS5_IJNS4_10UnderscoreESY_SY_EEEEENS4_23SM90_TMA_LOAD_MULTICASTENS4_14ComposedLayoutINS4_7SwizzleILi3ELi4ELi3EEENS4_18smem_ptr_flag_bitsILi8EEENST_INS5_IJNSA_ILi8EEESG_EEENS5_IJSG_SC_EEEEEEEvNS4_8identityES11_S1B_vS1C_EENS_8epilogue10collective6detail29Sm90TmaWarpSpecializedAdapterINS1F_15DefaultEpilogueISJ_SK_SK_NS1E_6thread17LinearCombinationISJ_Li1EffLNS1J_9ScaleType4KindE0ELNS_15FloatRoundStyleE2ESJ_EENS1_15EpilogueDefaultEEEEEvvEEEEvNT_6ParamsE)
        /*0020*/ 	.word	0x000000f8
.L_16:


//--------------------- .nv.compat                --------------------------
	.section	.nv.compat,"",@"SHT_CUDA_COMPAT_INFO"
	.align	4
        /*0000*/ 	.byte	0x02, 0x09, 0x01, 0x00, 0x02, 0x02, 0x04, 0x00, 0x02, 0x05, 0x05, 0x00, 0x03, 0x07, 0x01, 0x01
        /*0010*/ 	.byte	0x02, 0x03, 0x01, 0x00, 0x02, 0x06, 0x01, 0x00, 0x04, 0x0b, 0x08, 0x00, 0x00, 0x00, 0x00, 0x00
        /*0020*/ 	.byte	0x00, 0x00, 0x00, 0x00


//--------------------- .nv.info._ZN7cutlass13device_kernelINS_4gemm6kernel13GemmUniversalIN4cute5tupleIJiiiiEEENS1_10collective13CollectiveMmaINS1_37MainloopSm90TmaGmmaWarpSpecializedFP8ILi5ENS5_IJNS4_1CILi2EEESB_NSA_ILi1EEEEEENS1_35KernelTmaWarpSpecializedCooperativeEEENS5_IJNSA_ILi128EEENSA_ILi256EEESG_EEENS_12float_e4m3_tENS5_IJlSC_lEEESJ_SK_NS4_8TiledMMAINS4_8MMA_AtomIJNS4_4SM904GMMA31MMA_64x256x32_F32E4M3E4M3_SS_TNILNSO_7ScaleInE1ELSQ_1EEEEEENS4_6LayoutINS5_IJSB_SC_SC_EEENS5_IJSC_NSA_ILi0EEESV_EEEEENS5_IJNS4_10UnderscoreESY_SY_EEEEENS4_23SM90_TMA_LOAD_MULTICASTENS4_14ComposedLayoutINS4_7SwizzleILi3ELi4ELi3EEENS4_18smem_ptr_flag_bitsILi8EEENST_INS5_IJNSA_ILi8EEESG_EEENS5_IJSG_SC_EEEEEEEvNS4_8identityES11_S1B_vS1C_EENS_8epilogue10collective6detail29Sm90TmaWarpSpecializedAdapterINS1F_15DefaultEpilogueISJ_SK_SK_NS1E_6thread17LinearCombinationISJ_Li1EffLNS1J_9ScaleType4KindE0ELNS_15FloatRoundStyleE2ESJ_EENS1_15EpilogueDefaultEEEEEvvEEEEvNT_6ParamsE --------------------------
	.section	.nv.info._ZN7cutlass13device_kernelINS_4gemm6kernel13GemmUniversalIN4cute5tupleIJiiiiEEENS1_10collective13CollectiveMmaINS1_37MainloopSm90TmaGmmaWarpSpecializedFP8ILi5ENS5_IJNS4_1CILi2EEESB_NSA_ILi1EEEEEENS1_35KernelTmaWarpSpecializedCooperativeEEENS5_IJNSA_ILi128EEENSA_ILi256EEESG_EEENS_12float_e4m3_tENS5_IJlSC_lEEESJ_SK_NS4_8TiledMMAINS4_8MMA_AtomIJNS4_4SM904GMMA31MMA_64x256x32_F32E4M3E4M3_SS_TNILNSO_7ScaleInE1ELSQ_1EEEEEENS4_6LayoutINS5_IJSB_SC_SC_EEENS5_IJSC_NSA_ILi0EEESV_EEEEENS5_IJNS4_10UnderscoreESY_SY_EEEEENS4_23SM90_TMA_LOAD_MULTICASTENS4_14ComposedLayoutINS4_7SwizzleILi3ELi4ELi3EEENS4_18smem_ptr_flag_bitsILi8EEENST_INS5_IJNSA_ILi8EEESG_EEENS5_IJSG_SC_EEEEEEEvNS4_8identityES11_S1B_vS1C_EENS_8epilogue10collective6detail29Sm90TmaWarpSpecializedAdapterINS1F_15DefaultEpilogueISJ_SK_SK_NS1E_6thread17LinearCombinationISJ_Li1EffLNS1J_9ScaleType4KindE0ELNS_15FloatRoundStyleE2ESJ_EENS1_15EpilogueDefaultEEEEEvvEEEEvNT_6ParamsE,"",@"SHT_CUDA_INFO"
	.sectionflags	@""
	.align	4


	//----- nvinfo : EIATTR_CUDA_API_VERSION
	.align		4
        /*0000*/ 	.byte	0x04, 0x37
        /*0002*/ 	.short	(.L_18 - .L_17)
.L_17:
        /*0004*/ 	.word	0x00000082


	//----- nvinfo : EIATTR_KPARAM_INFO
	.align		4
.L_18:
        /*0008*/ 	.byte	0x04, 0x17
        /*000a*/ 	.short	(.L_20 - .L_19)
.L_19:
        /*000c*/ 	.word	0x00000000
        /*0010*/ 	.short	0x0000
        /*0012*/ 	.short	0x0070
        /*0014*/ 	.byte	0x00, 0xf0, 0x01, 0x10


	//----- nvinfo : EIATTR_SPARSE_MMA_MASK
	.align		4
.L_20:
        /*0018*/ 	.byte	0x03, 0x50
        /*001a*/ 	.short	0x0000


	//----- nvinfo : EIATTR_MAXREG_COUNT
	.align		4
        /*001c*/ 	.byte	0x03, 0x1b
        /*001e*/ 	.short	0x00a8


	//----- nvinfo : EIATTR_NUM_BARRIERS
	.align		4
        /*0020*/ 	.byte	0x02, 0x4c
        /*0022*/ 	.byte	0x01
	.zero		1


	//----- nvinfo : EIATTR_ANNOTATIONS
	.align		4
        /*0024*/ 	.byte	0x04, 0x55
        /*0026*/ 	.short	(.L_22 - .L_21)


	//   ....[0]....
.L_21:
        /*0028*/ 	.word	0x00000001
        /*002c*/ 	.byte	0x30, 0x07, 0x00, 0x00, 0x01, 0x00, 0x00, 0x00, 0x20, 0x08, 0x00, 0x00, 0x01, 0x00, 0x00, 0x00
        /* <DEDUP_REMOVED lines=192> */
        /*0c3c*/ 	.byte	0x30, 0x06, 0x01, 0x00


	//----- nvinfo : EIATTR_MERCURY_ISA_VERSION
	.align		4
.L_22:
        /*0c40*/ 	.byte	0x03, 0x5f
        /*0c42*/ 	.short	0x0101


	//----- nvinfo : EIATTR_INT_WARP_WIDE_INSTR_OFFSETS
	.align		4
        /*0c44*/ 	.byte	0x04, 0x31
        /*0c46*/ 	.short	(.L_24 - .L_23)


	//   ....[0]....
.L_23:
        /*0c48*/ 	.word	0x00000570


	//   ....[1]....
        /*0c4c*/ 	.word	0x00000590


	//   ....[2]....
        /*0c50*/ 	.word	0x00000700


	//----- nvinfo : EIATTR_COOP_GROUP_MASK_REGIDS
	.align		4
.L_24:
        /*0c54*/ 	.byte	0x04, 0x29
        /*0c56*/ 	.short	(.L_26 - .L_25)


	//   ....[0]....
.L_25:
        /*0c58*/ 	.word	0xffffffff


	//   ....[1]....
        /*0c5c*/ 	.word	0xffffffff


	//   ....[2]....
        /*0c60*/ 	.word	0xffffffff


	//   ....[3]....
        /*0c64*/ 	.word	0xffffffff


	//   ....[4]....
        /*0c68*/ 	.word	0xffffffff


	//   ....[5]....
        /*0c6c*/ 	.word	0xffffffff


	//----- nvinfo : EIATTR_COOP_GROUP_INSTR_OFFSETS
	.align		4
.L_26:
        /*0c70*/ 	.byte	0x04, 0x28
        /*0c72*/ 	.short	(.L_28 - .L_27)


	//   ....[0]....
.L_27:
        /*0c74*/ 	.word	0x00000070


	//   ....[1]....
        /*0c78*/ 	.word	0x00000080


	//   ....[2]....
        /*0c7c*/ 	.word	0x000001a0


	//   ....[3]....
        /*0c80*/ 	.word	0x000003e0


	//   ....[4]....
        /*0c84*/ 	.word	0x00000860


	//   ....[5]....
        /*0c88*/ 	.word	0x000015e0


	//----- nvinfo : EIATTR_REG_RECONFIG
	.align		4
.L_28:
        /*0c8c*/ 	.byte	0x01, 0x54
	.zero		2


	//----- nvinfo : EIATTR_MBARRIER_INSTR_OFFSETS
	.align		4
        /*0c90*/ 	.byte	0x04, 0x39
        /*0c92*/ 	.short	(.L_30 - .L_29)


	//   ....[0]....
.L_29:
        /*0c94*/ 	.word	0x00000320
        /*0c98*/ 	.word	0x000000ff
        /*0c9c*/ 	.word	0x00000000
        /*0ca0*/ 	.short	0x0100
        /*0ca2*/ 	.byte	0x09
	.zero		1


	//   ....[1]....
        /*0ca4*/ 	.word	0x00000330
        /*0ca8*/ 	.word	0x000000ff
        /*0cac*/ 	.word	0x00000028
        /*0cb0*/ 	.short	0x0100
        /*0cb2*/ 	.byte	0x09
	.zero		1


	//   ....[2]....
        /*0cb4*/ 	.word	0x00000340
        /*0cb8*/ 	.word	0x000000ff
        /*0cbc*/ 	.word	0x00000008
        /*0cc0*/ 	.short	0x0100
        /*0cc2*/ 	.byte	0x09
	.zero		1


	//   ....[3]....
        /*0cc4*/ 	.word	0x00000350
        /*0cc8*/ 	.word	0x000000ff
        /*0ccc*/ 	.word	0x00000030
        /*0cd0*/ 	.short	0x0100
        /*0cd2*/ 	.byte	0x09
	.zero		1


	//   ....[4]....
        /*0cd4*/ 	.word	0x00000360
        /*0cd8*/ 	.word	0x000000ff
        /*0cdc*/ 	.word	0x00000010
        /*0ce0*/ 	.short	0x0100
        /*0ce2*/ 	.byte	0x09
	.zero		1


	//   ....[5]....
        /*0ce4*/ 	.word	0x00000370
        /*0ce8*/ 	.word	0x000000ff
        /*0cec*/ 	.word	0x00000038
        /*0cf0*/ 	.short	0x0100
        /*0cf2*/ 	.byte	0x09
	.zero		1


	//   ....[6]....
        /*0cf4*/ 	.word	0x00000380
        /*0cf8*/ 	.word	0x000000ff
        /*0cfc*/ 	.word	0x00000018
        /*0d00*/ 	.short	0x0100
        /*0d02*/ 	.byte	0x09
	.zero		1


	//   ....[7]....
        /*0d04*/ 	.word	0x00000390
        /*0d08*/ 	.word	0x000000ff
        /*0d0c*/ 	.word	0x00000040
        /*0d10*/ 	.short	0x0100
        /*0d12*/ 	.byte	0x09
	.zero		1


	//   ....[8]....
        /*0d14*/ 	.word	0x000003a0
        /*0d18*/ 	.word	0x000000ff
        /*0d1c*/ 	.word	0x00000020
        /*0d20*/ 	.short	0x0100
        /*0d22*/ 	.byte	0x09
	.zero		1


	//   ....[9]....
        /*0d24*/ 	.word	0x000003b0
        /*0d28*/ 	.word	0x000000ff
        /*0d2c*/ 	.word	0x00000048
        /*0d30*/ 	.short	0x0100
        /*0d32*/ 	.byte	0x09
	.zero		1


	//   ....[10]....
        /*0d34*/ 	.word	0x00000790
        /*0d38*/ 	.word	0x000000ff
        /*0d3c*/ 	.word	0x00000060
        /*0d40*/ 	.short	0x0100
        /*0d42*/ 	.byte	0x06
	.zero		1


	//   ....[11]....
        /*0d44*/ 	.word	0x00000800
        /*0d48*/ 	.word	0x000000ff
        /*0d4c*/ 	.word	0x00000068
        /*0d50*/ 	.short	0x0100
        /*0d52*/ 	.byte	0x06
	.zero		1


	//   ....[12]....
        /*0d54*/ 	.word	0x00001de0
        /*0d58*/ 	.word	0x000000ff
        /*0d5c*/ 	.word	0x00000000
        /*0d60*/ 	.short	0x010a
        /*0d62*/ 	.byte	0x06
	.zero		1


	//   ....[13]....
        /*0d64*/ 	.word	0x00001e20
        /*0d68*/ 	.word	0x000000ff
        /*0d6c*/ 	.word	0x00000000
        /*0d70*/ 	.short	0x010a
        /*0d72*/ 	.byte	0x06
	.zero		1


	//   ....[14]....
        /*0d74*/ 	.word	0x000030f0
        /*0d78*/ 	.word	0x000000ff
        /*0d7c*/ 	.word	0x00000000
        /*0d80*/ 	.short	0x010a
        /*0d82*/ 	.byte	0x09
	.zero		1


	//   ....[15]....
        /*0d84*/ 	.word	0x00003130
        /*0d88*/ 	.word	0x000000ff
        /*0d8c*/ 	.word	0x00000000
        /*0d90*/ 	.short	0x010a
        /*0d92*/ 	.byte	0x09
	.zero		1


	//   ....[16]....
        /*0d94*/ 	.word	0x00004270
        /*0d98*/ 	.word	0x000000e5
        /*0d9c*/ 	.word	0x00000000
        /*0da0*/ 	.short	0x0101
        /*0da2*/ 	.byte	0x3f
	.zero		1


	//   ....[17]....
        /*0da4*/ 	.word	0x00005490
        /*0da8*/ 	.word	0x00000018
        /*0dac*/ 	.word	0x00000000
        /*0db0*/ 	.short	0x0101
        /*0db2*/ 	.byte	0x3f
	.zero		1


	//   ....[18]....
        /*0db4*/ 	.word	0x0000f780
        /*0db8*/ 	.word	0x0000000b
        /*0dbc*/ 	.word	0x00000028
        /*0dc0*/ 	.short	0x010a
        /*0dc2*/ 	.byte	0x3f
	.zero		1


	//   ....[19]....
        /*0dc4*/ 	.word	0x0000fb70
        /*0dc8*/ 	.word	0x00000004
        /*0dcc*/ 	.word	0x00000068
        /*0dd0*/ 	.short	0x0101
        /*0dd2*/ 	.byte	0x3f
	.zero		1


	//   ....[20]....
        /*0dd4*/ 	.word	0x000102f0
        /*0dd8*/ 	.word	0x00000007
        /*0ddc*/ 	.word	0x00000000
        /*0de0*/ 	.short	0x010a
        /*0de2*/ 	.byte	0x3f
	.zero		1


	//   ....[21]....
        /*0de4*/ 	.word	0x00010370
        /*0de8*/ 	.word	0x00000009
        /*0dec*/ 	.word	0x00000000
        /*0df0*/ 	.short	0x010a
        /*0df2*/ 	.byte	0x3f
	.zero		1


	//   ....[22]....
        /*0df4*/ 	.word	0x00010400
        /*0df8*/ 	.word	0x00000006
        /*0dfc*/ 	.word	0x00000000
        /*0e00*/ 	.short	0x010a
        /*0e02*/ 	.byte	0x3f
	.zero		1


	//   ....[23]....
        /*0e04*/ 	.word	0x00010490
        /*0e08*/ 	.word	0x00000009
        /*0e0c*/ 	.word	0x00000000
        /*0e10*/ 	.short	0x010a
        /*0e12*/ 	.byte	0x3f
	.zero		1


	//   ....[24]....
        /*0e14*/ 	.word	0x00010520
        /*0e18*/ 	.word	0x00000003
        /*0e1c*/ 	.word	0x00000000
        /*0e20*/ 	.short	0x010a
        /*0e22*/ 	.byte	0x3f
	.zero		1


	//   ....[25]....
        /*0e24*/ 	.word	0x00010590
        /*0e28*/ 	.word	0x00000003
        /*0e2c*/ 	.word	0x00000000
        /*0e30*/ 	.short	0x010a
        /*0e32*/ 	.byte	0x3f
	.zero		1


	//   ....[26]....
        /*0e34*/ 	.word	0x00010600
        /*0e38*/ 	.word	0x00000000
        /*0e3c*/ 	.word	0x00000000
        /*0e40*/ 	.short	0x010a
        /*0e42*/ 	.byte	0x3f
	.zero		1


	//   ....[27]....
        /*0e44*/ 	.word	0x000106e0
        /*0e48*/ 	.word	0x0000000b
        /*0e4c*/ 	.word	0x00000028
        /*0e50*/ 	.short	0x010a
        /*0e52*/ 	.byte	0x3f
	.zero		1


	//   ....[28]....
        /*0e54*/ 	.word	0x000107b0
        /*0e58*/ 	.word	0x00000007
        /*0e5c*/ 	.word	0x00000000
        /*0e60*/ 	.short	0x010a
        /*0e62*/ 	.byte	0x3f
	.zero		1


	//   ....[29]....
        /*0e64*/ 	.word	0x00010800
        /*0e68*/ 	.word	0x00000009
        /*0e6c*/ 	.word	0x00000000
        /*0e70*/ 	.short	0x010a
        /*0e72*/ 	.byte	0x3f
	.zero		1


	//   ....[30]....
        /*0e74*/ 	.word	0x00010850
        /*0e78*/ 	.word	0x00000006
        /*0e7c*/ 	.word	0x00000000
        /*0e80*/ 	.short	0x010a
        /*0e82*/ 	.byte	0x3f
	.zero		1


	//   ....[31]....
        /*0e84*/ 	.word	0x000108a0
        /*0e88*/ 	.word	0x00000009
        /*0e8c*/ 	.word	0x00000000
        /*0e90*/ 	.short	0x010a
        /*0e92*/ 	.byte	0x3f
	.zero		1


	//----- nvinfo : EIATTR_NUM_MBARRIERS
	.align		4
.L_30:
        /*0e94*/ 	.byte	0x03, 0x38
        /*0e96*/ 	.short	0x000c


	//----- nvinfo : EIATTR_EXIT_INSTR_OFFSETS
	.align		4
        /*0e98*/ 	.byte	0x04, 0x1c
        /*0e9a*/ 	.short	(.L_32 - .L_31)


	//   ....[0]....
.L_31:
        /*0e9c*/ 	.word	0x000009f0


	//   ....[1]....
        /*0ea0*/ 	.word	0x00001280


	//   ....[2]....
        /*0ea4*/ 	.word	0x0000ed90


	//   ....[3]....
        /*0ea8*/ 	.word	0x0000f320


	//   ....[4]....
        /*0eac*/ 	.word	0x00010570


	//----- nvinfo : EIATTR_MAX_THREADS
	.align		4
.L_32:
        /*0eb0*/ 	.byte	0x04, 0x05
        /*0eb2*/ 	.short	(.L_34 - .L_33)
.L_33:
        /*0eb4*/ 	.word	0x00000180
        /*0eb8*/ 	.word	0x00000001
        /*0ebc*/ 	.word	0x00000001


	//----- nvinfo : EIATTR_CRS_STACK_SIZE
	.align		4
.L_34:
        /*0ec0*/ 	.byte	0x04, 0x1e
        /*0ec2*/ 	.short	(.L_36 - .L_35)
.L_35:
        /*0ec4*/ 	.word	0x00000000


	//----- nvinfo : EIATTR_CBANK_PARAM_SIZE
	.align		4
.L_36:
        /*0ec8*/ 	.byte	0x03, 0x19
        /*0eca*/ 	.short	0x0470


	//----- nvinfo : EIATTR_PARAM_CBANK
	.align		4
        /*0ecc*/ 	.byte	0x04, 0x0a
        /*0ece*/ 	.short	(.L_38 - .L_37)
	.align		4
.L_37:
        /*0ed0*/ 	.word	index@(.nv.constant0._ZN7cutlass13device_kernelINS_4gemm6kernel13GemmUniversalIN4cute5tupleIJiiiiEEENS1_10collective13CollectiveMmaINS1_37MainloopSm90TmaGmmaWarpSpecializedFP8ILi5ENS5_IJNS4_1CILi2EEESB_NSA_ILi1EEEEEENS1_35KernelTmaWarpSpecializedCooperativeEEENS5_IJNSA_ILi128EEENSA_ILi256EEESG_EEENS_12float_e4m3_tENS5_IJlSC_lEEESJ_SK_NS4_8TiledMMAINS4_8MMA_AtomIJNS4_4SM904GMMA31MMA_64x256x32_F32E4M3E4M3_SS_TNILNSO_7ScaleInE1ELSQ_1EEEEEENS4_6LayoutINS5_IJSB_SC_SC_EEENS5_IJSC_NSA_ILi0EEESV_EEEEENS5_IJNS4_10UnderscoreESY_SY_EEEEENS4_23SM90_TMA_LOAD_MULTICASTENS4_14ComposedLayoutINS4_7SwizzleILi3ELi4ELi3EEENS4_18smem_ptr_flag_bitsILi8EEENST_INS5_IJNSA_ILi8EEESG_EEENS5_IJSG_SC_EEEEEEEvNS4_8identityES11_S1B_vS1C_EENS_8epilogue10collective6detail29Sm90TmaWarpSpecializedAdapterINS1F_15DefaultEpilogueISJ_SK_SK_NS1E_6thread17LinearCombinationISJ_Li1EffLNS1J_9ScaleType4KindE0ELNS_15FloatRoundStyleE2ESJ_EENS1_15EpilogueDefaultEEEEEvvEEEEvNT_6ParamsE)
        /*0ed4*/ 	.short	0x0210
        /*0ed6*/ 	.short	0x0470


	//----- nvinfo : EIATTR_SW_WAR
	.align		4
.L_38:
        /*0ed8*/ 	.byte	0x04, 0x36
        /*0eda*/ 	.short	(.L_40 - .L_39)
.L_39:
        /*0edc*/ 	.word	0x00000008
.L_40:


//--------------------- .nv.callgraph             --------------------------
	.section	.nv.callgraph,"",@"SHT_CUDA_CALLGRAPH"
	.align	4
	.sectionentsize	8
	.align		4
        /*0000*/ 	.word	0x00000000
	.align		4
        /*0004*/ 	.word	0xffffffff
	.align		4
        /*0008*/ 	.word	0x00000000
	.align		4
        /*000c*/ 	.word	0xfffffffe
	.align		4
        /*0010*/ 	.word	0x00000000
	.align		4
        /*0014*/ 	.word	0xfffffffd
	.align		4
        /*0018*/ 	.word	0x00000000
	.align		4
        /*001c*/ 	.word	0xfffffffc


//--------------------- .nv.constant4             --------------------------
	.section	.nv.constant4,"a",@progbits
	.align	8
	.align		8
.nv.constant4:
        /*0000*/ 	.dword	_ZN39_INTERNAL_c82d1a66_4_k_cu_e43b8453_53084cuda3std3__45__cpo5beginE
	.align		8
        /*0008*/ 	.dword	_ZN39_INTERNAL_c82d1a66_4_k_cu_e43b8453_53084cuda3std3__45__cpo3endE
	.align		8
        /*0010*/ 	.dword	_ZN39_INTERNAL_c82d1a66_4_k_cu_e43b8453_53084cuda3std3__45__cpo6cbeginE
	.align		8
        /*0018*/ 	.dword	_ZN39_INTERNAL_c82d1a66_4_k_cu_e43b8453_53084cuda3std3__45__cpo4cendE
	.align		8
        /*0020*/ 	.dword	_ZN39_INTERNAL_c82d1a66_4_k_cu_e43b8453_53084cuda3std3__441_GLOBAL__N__c82d1a66_4_k_cu_e43b8453_53086ignoreE
	.align		8
        /*0028*/ 	.dword	_ZN39_INTERNAL_c82d1a66_4_k_cu_e43b8453_53084cuda3std3__419piecewise_constructE
	.align		8
        /*0030*/ 	.dword	_ZN39_INTERNAL_c82d1a66_4_k_cu_e43b8453_53084cuda3std3__48in_placeE
	.align		8
        /*0038*/ 	.dword	_ZN39_INTERNAL_c82d1a66_4_k_cu_e43b8453_53084cuda3std6ranges3__45__cpo4swapE
	.align		8
        /*0040*/ 	.dword	_ZN39_INTERNAL_c82d1a66_4_k_cu_e43b8453_53084cuda3std6ranges3__45__cpo9iter_moveE
	.align		8
        /*0048*/ 	.dword	_ZN39_INTERNAL_c82d1a66_4_k_cu_e43b8453_53084cute7productE
	.align		8
        /*0050*/ 	.dword	_ZN39_INTERNAL_c82d1a66_4_k_cu_e43b8453_53084cute1_E


//--------------------- .text._ZN7cutlass13device_kernelINS_4gemm6kernel13GemmUniversalIN4cute5tupleIJiiiiEEENS1_10collective13CollectiveMmaINS1_37MainloopSm90TmaGmmaWarpSpecializedFP8ILi5ENS5_IJNS4_1CILi2EEESB_NSA_ILi1EEEEEENS1_35KernelTmaWarpSpecializedCooperativeEEENS5_IJNSA_ILi128EEENSA_ILi256EEESG_EEENS_12float_e4m3_tENS5_IJlSC_lEEESJ_SK_NS4_8TiledMMAINS4_8MMA_AtomIJNS4_4SM904GMMA31MMA_64x256x32_F32E4M3E4M3_SS_TNILNSO_7ScaleInE1ELSQ_1EEEEEENS4_6LayoutINS5_IJSB_SC_SC_EEENS5_IJSC_NSA_ILi0EEESV_EEEEENS5_IJNS4_10UnderscoreESY_SY_EEEEENS4_23SM90_TMA_LOAD_MULTICASTENS4_14ComposedLayoutINS4_7SwizzleILi3ELi4ELi3EEENS4_18smem_ptr_flag_bitsILi8EEENST_INS5_IJNSA_ILi8EEESG_EEENS5_IJSG_SC_EEEEEEEvNS4_8identityES11_S1B_vS1C_EENS_8epilogue10collective6detail29Sm90TmaWarpSpecializedAdapterINS1F_15DefaultEpilogueISJ_SK_SK_NS1E_6thread17LinearCombinationISJ_Li1EffLNS1J_9ScaleType4KindE0ELNS_15FloatRoundStyleE2ESJ_EENS1_15EpilogueDefaultEEEEEvvEEEEvNT_6ParamsE --------------------------
	.section	.text._ZN7cutlass13device_kernelINS_4gemm6kernel13GemmUniversalIN4cute5tupleIJiiiiEEENS1_10collective13CollectiveMmaINS1_37MainloopSm90TmaGmmaWarpSpecializedFP8ILi5ENS5_IJNS4_1CILi2EEESB_NSA_ILi1EEEEEENS1_35KernelTmaWarpSpecializedCooperativeEEENS5_IJNSA_ILi128EEENSA_ILi256EEESG_EEENS_12float_e4m3_tENS5_IJlSC_lEEESJ_SK_NS4_8TiledMMAINS4_8MMA_AtomIJNS4_4SM904GMMA31MMA_64x256x32_F32E4M3E4M3_SS_TNILNSO_7ScaleInE1ELSQ_1EEEEEENS4_6LayoutINS5_IJSB_SC_SC_EEENS5_IJSC_NSA_ILi0EEESV_EEEEENS5_IJNS4_10UnderscoreESY_SY_EEEEENS4_23SM90_TMA_LOAD_MULTICASTENS4_14ComposedLayoutINS4_7SwizzleILi3ELi4ELi3EEENS4_18smem_ptr_flag_bitsILi8EEENST_INS5_IJNSA_ILi8EEESG_EEENS5_IJSG_SC_EEEEEEEvNS4_8identityES11_S1B_vS1C_EENS_8epilogue10collective6detail29Sm90TmaWarpSpecializedAdapterINS1F_15DefaultEpilogueISJ_SK_SK_NS1E_6thread17LinearCombinationISJ_Li1EffLNS1J_9ScaleType4KindE0ELNS_15FloatRoundStyleE2ESJ_EENS1_15EpilogueDefaultEEEEEvvEEEEvNT_6ParamsE,"ax",@progbits
	.align	128
.text._ZN7cutlass13device_kernelINS_4gemm6kernel13GemmUniversalIN4cute5tupleIJiiiiEEENS1_10collective13CollectiveMmaINS1_37MainloopSm90TmaGmmaWarpSpecializedFP8ILi5ENS5_IJNS4_1CILi2EEESB_NSA_ILi1EEEEEENS1_35KernelTmaWarpSpecializedCooperativeEEENS5_IJNSA_ILi128EEENSA_ILi256EEESG_EEENS_12float_e4m3_tENS5_IJlSC_lEEESJ_SK_NS4_8TiledMMAINS4_8MMA_AtomIJNS4_4SM904GMMA31MMA_64x256x32_F32E4M3E4M3_SS_TNILNSO_7ScaleInE1ELSQ_1EEEEEENS4_6LayoutINS5_IJSB_SC_SC_EEENS5_IJSC_NSA_ILi0EEESV_EEEEENS5_IJNS4_10UnderscoreESY_SY_EEEEENS4_23SM90_TMA_LOAD_MULTICASTENS4_14ComposedLayoutINS4_7SwizzleILi3ELi4ELi3EEENS4_18smem_ptr_flag_bitsILi8EEENST_INS5_IJNSA_ILi8EEESG_EEENS5_IJSG_SC_EEEEEEEvNS4_8identityES11_S1B_vS1C_EENS_8epilogue10collective6detail29Sm90TmaWarpSpecializedAdapterINS1F_15DefaultEpilogueISJ_SK_SK_NS1E_6thread17LinearCombinationISJ_Li1EffLNS1J_9ScaleType4KindE0ELNS_15FloatRoundStyleE2ESJ_EENS1_15EpilogueDefaultEEEEEvvEEEEvNT_6ParamsE:
        .type           _ZN7cutlass13device_kernelINS_4gemm6kernel13GemmUniversalIN4cute5tupleIJiiiiEEENS1_10collective13CollectiveMmaINS1_37MainloopSm90TmaGmmaWarpSpecializedFP8ILi5ENS5_IJNS4_1CILi2EEESB_NSA_ILi1EEEEEENS1_35KernelTmaWarpSpecializedCooperativeEEENS5_IJNSA_ILi128EEENSA_ILi256EEESG_EEENS_12float_e4m3_tENS5_IJlSC_lEEESJ_SK_NS4_8TiledMMAINS4_8MMA_AtomIJNS4_4SM904GMMA31MMA_64x256x32_F32E4M3E4M3_SS_TNILNSO_7ScaleInE1ELSQ_1EEEEEENS4_6LayoutINS5_IJSB_SC_SC_EEENS5_IJSC_NSA_ILi0EEESV_EEEEENS5_IJNS4_10UnderscoreESY_SY_EEEEENS4_23SM90_TMA_LOAD_MULTICASTENS4_14ComposedLayoutINS4_7SwizzleILi3ELi4ELi3EEENS4_18smem_ptr_flag_bitsILi8EEENST_INS5_IJNSA_ILi8EEESG_EEENS5_IJSG_SC_EEEEEEEvNS4_8identityES11_S1B_vS1C_EENS_8epilogue10collective6detail29Sm90TmaWarpSpecializedAdapterINS1F_15DefaultEpilogueISJ_SK_SK_NS1E_6thread17LinearCombinationISJ_Li1EffLNS1J_9ScaleType4KindE0ELNS_15FloatRoundStyleE2ESJ_EENS1_15EpilogueDefaultEEEEEvvEEEEvNT_6ParamsE,@function
        .size           _ZN7cutlass13device_kernelINS_4gemm6kernel13GemmUniversalIN4cute5tupleIJiiiiEEENS1_10collective13CollectiveMmaINS1_37MainloopSm90TmaGmmaWarpSpecializedFP8ILi5ENS5_IJNS4_1CILi2EEESB_NSA_ILi1EEEEEENS1_35KernelTmaWarpSpecializedCooperativeEEENS5_IJNSA_ILi128EEENSA_ILi256EEESG_EEENS_12float_e4m3_tENS5_IJlSC_lEEESJ_SK_NS4_8TiledMMAINS4_8MMA_AtomIJNS4_4SM904GMMA31MMA_64x256x32_F32E4M3E4M3_SS_TNILNSO_7ScaleInE1ELSQ_1EEEEEENS4_6LayoutINS5_IJSB_SC_SC_EEENS5_IJSC_NSA_ILi0EEESV_EEEEENS5_IJNS4_10UnderscoreESY_SY_EEEEENS4_23SM90_TMA_LOAD_MULTICASTENS4_14ComposedLayoutINS4_7SwizzleILi3ELi4ELi3EEENS4_18smem_ptr_flag_bitsILi8EEENST_INS5_IJNSA_ILi8EEESG_EEENS5_IJSG_SC_EEEEEEEvNS4_8identityES11_S1B_vS1C_EENS_8epilogue10collective6detail29Sm90TmaWarpSpecializedAdapterINS1F_15DefaultEpilogueISJ_SK_SK_NS1E_6thread17LinearCombinationISJ_Li1EffLNS1J_9ScaleType4KindE0ELNS_15FloatRoundStyleE2ESJ_EENS1_15EpilogueDefaultEEEEEvvEEEEvNT_6ParamsE,(.L_x_336 - _ZN7cutlass13device_kernelINS_4gemm6kernel13GemmUniversalIN4cute5tupleIJiiiiEEENS1_10collective13CollectiveMmaINS1_37MainloopSm90TmaGmmaWarpSpecializedFP8ILi5ENS5_IJNS4_1CILi2EEESB_NSA_ILi1EEEEEENS1_35KernelTmaWarpSpecializedCooperativeEEENS5_IJNSA_ILi128EEENSA_ILi256EEESG_EEENS_12float_e4m3_tENS5_IJlSC_lEEESJ_SK_NS4_8TiledMMAINS4_8MMA_AtomIJNS4_4SM904GMMA31MMA_64x256x32_F32E4M3E4M3_SS_TNILNSO_7ScaleInE1ELSQ_1EEEEEENS4_6LayoutINS5_IJSB_SC_SC_EEENS5_IJSC_NSA_ILi0EEESV_EEEEENS5_IJNS4_10UnderscoreESY_SY_EEEEENS4_23SM90_TMA_LOAD_MULTICASTENS4_14ComposedLayoutINS4_7SwizzleILi3ELi4ELi3EEENS4_18smem_ptr_flag_bitsILi8EEENST_INS5_IJNSA_ILi8EEESG_EEENS5_IJSG_SC_EEEEEEEvNS4_8identityES11_S1B_vS1C_EENS_8epilogue10collective6detail29Sm90TmaWarpSpecializedAdapterINS1F_15DefaultEpilogueISJ_SK_SK_NS1E_6thread17LinearCombinationISJ_Li1EffLNS1J_9ScaleType4KindE0ELNS_15FloatRoundStyleE2ESJ_EENS1_15EpilogueDefaultEEEEEvvEEEEvNT_6ParamsE)
        .other          _ZN7cutlass13device_kernelINS_4gemm6kernel13GemmUniversalIN4cute5tupleIJiiiiEEENS1_10collective13CollectiveMmaINS1_37MainloopSm90TmaGmmaWarpSpecializedFP8ILi5ENS5_IJNS4_1CILi2EEESB_NSA_ILi1EEEEEENS1_35KernelTmaWarpSpecializedCooperativeEEENS5_IJNSA_ILi128EEENSA_ILi256EEESG_EEENS_12float_e4m3_tENS5_IJlSC_lEEESJ_SK_NS4_8TiledMMAINS4_8MMA_AtomIJNS4_4SM904GMMA31MMA_64x256x32_F32E4M3E4M3_SS_TNILNSO_7ScaleInE1ELSQ_1EEEEEENS4_6LayoutINS5_IJSB_SC_SC_EEENS5_IJSC_NSA_ILi0EEESV_EEEEENS5_IJNS4_10UnderscoreESY_SY_EEEEENS4_23SM90_TMA_LOAD_MULTICASTENS4_14ComposedLayoutINS4_7SwizzleILi3ELi4ELi3EEENS4_18smem_ptr_flag_bitsILi8EEENST_INS5_IJNSA_ILi8EEESG_EEENS5_IJSG_SC_EEEEEEEvNS4_8identityES11_S1B_vS1C_EENS_8epilogue10collective6detail29Sm90TmaWarpSpecializedAdapterINS1F_15DefaultEpilogueISJ_SK_SK_NS1E_6thread17LinearCombinationISJ_Li1EffLNS1J_9ScaleType4KindE0ELNS_15FloatRoundStyleE2ESJ_EENS1_15EpilogueDefaultEEEEEvvEEEEvNT_6ParamsE,@"STO_CUDA_ENTRY STV_DEFAULT"
_ZN7cutlass13device_kernelINS_4gemm6kernel13GemmUniversalIN4cute5tupleIJiiiiEEENS1_10collective13CollectiveMmaINS1_37MainloopSm90TmaGmmaWarpSpecializedFP8ILi5ENS5_IJNS4_1CILi2EEESB_NSA_ILi1EEEEEENS1_35KernelTmaWarpSpecializedCooperativeEEENS5_IJNSA_ILi128EEENSA_ILi256EEESG_EEENS_12float_e4m3_tENS5_IJlSC_lEEESJ_SK_NS4_8TiledMMAINS4_8MMA_AtomIJNS4_4SM904GMMA31MMA_64x256x32_F32E4M3E4M3_SS_TNILNSO_7ScaleInE1ELSQ_1EEEEEENS4_6LayoutINS5_IJSB_SC_SC_EEENS5_IJSC_NSA_ILi0EEESV_EEEEENS5_IJNS4_10UnderscoreESY_SY_EEEEENS4_23SM90_TMA_LOAD_MULTICASTENS4_14ComposedLayoutINS4_7SwizzleILi3ELi4ELi3EEENS4_18smem_ptr_flag_bitsILi8EEENST_INS5_IJNSA_ILi8EEESG_EEENS5_IJSG_SC_EEEEEEEvNS4_8identityES11_S1B_vS1C_EENS_8epilogue10collective6detail29Sm90TmaWarpSpecializedAdapterINS1F_15DefaultEpilogueISJ_SK_SK_NS1E_6thread17LinearCombinationISJ_Li1EffLNS1J_9ScaleType4KindE0ELNS_15FloatRoundStyleE2ESJ_EENS1_15EpilogueDefaultEEEEEvvEEEEvNT_6ParamsE:
[----:B------:R-:W0:Y:S02]  /*0000*/  LDC R1, c[0x0][0x28] ;  /* 0x00000a00ff017b82 */ /* 0x000e240000000800 */
[----:B0-----:R-:W-:Y:S01]  /*0010*/  VIADD R1, R1, 0xffffff08 ;  /* 0xffffff0801017836 */ /* 0x001fe20000000000 */
[----:B------:R-:W0:Y:S01]  /*0020*/  S2R R4, SR_TID.X ;  /* 0x0000000000047919 */ /* 0x000e220000002100 */
[----:B------:R-:W-:Y:S01]  /*0030*/  ELECT P0, URZ, PT ;  /* 0x00000000003f782f */ /* 0x000fe20003800000 */
[----:B------:R-:W-:Y:S01]  /*0040*/  BSSY B0, `(.L_x_0) ;  /* 0x0000015000007945 */ /* 0x000fe20003800000 */
[--C-:B0-----:R-:W-:Y:S02]  /*0050*/  SHF.R.U32.HI R0, RZ, 0x5, R4.reuse ;  /* 0x00000005ff007819 */ /* 0x101fe40000011604 */
[----:B------:R-:W-:-:S03]  /*0060*/  SHF.R.U32.HI R2, RZ, 0x7, R4 ;  /* 0x00000007ff027819 */ /* 0x000fc60000011604 */
[----:B------:R-:W0:Y:S04]  /*0070*/  SHFL.IDX PT, R3, R0, RZ, 0x1f ;  /* 0x00001fff00037589 */ /* 0x000e2800000e0000 */
[----:B------:R-:W1:Y:S01]  /*0080*/  SHFL.IDX PT, R2, R2, RZ, 0x1f ;  /* 0x00001fff02027589 */ /* 0x000e6200000e0000 */
[----:B0-----:R-:W-:Y:S02]  /*0090*/  R2UR UR4, R3 ;  /* 0x00000000030472ca */ /* 0x001fe400000e0000 */
[----:B-1----:R-:W-:-:S11]  /*00a0*/  R2UR UR6, R2 ;  /* 0x00000000020672ca */ /* 0x002fd600000e0000 */
[----:B------:R-:W-:Y:S02]  /*00b0*/  USHF.R.S32.HI UR5, URZ, 0x1f, UR4 ;  /* 0x0000001f3f057899 */ /* 0x000fe40008011404 */
[----:B------:R-:W-:Y:S02]  /*00c0*/  ISETP.NE.OR P0, PT, RZ, UR4, !P0 ;  /* 0x00000004ff007c0c */ /* 0x000fe4000c705670 */
[----:B------:R-:W-:-:S04]  /*00d0*/  ULEA.HI UR5, UR5, UR4, URZ, 0x2 ;  /* 0x0000000405057291 */ /* 0x000fc8000f8f103f */
[----:B------:R-:W-:-:S04]  /*00e0*/  ULOP3.LUT UR5, UR5, 0xfffffffc, URZ, 0xc0, !UPT ;  /* 0xfffffffc05057892 */ /* 0x000fc8000f8ec03f */
[----:B------:R-:W-:-:S03]  /*00f0*/  UIADD3 UR8, UR4, -UR5, URZ ;  /* 0x8000000504087290 */ /* 0x000fc6000fffe03f */
[----:B------:R-:W-:Y:S09]  /*0100*/  @P0 BRA `(.L_x_1) ;  /* 0x0000000000200947 */ /* 0x000ff20003800000 */
[----:B------:R-:W-:Y:S02]  /*0110*/  ULDC.64 UR4, c[0x0][0x198] ;  /* 0x0000660000047ab9 */ /* 0x000fe40000000a00 */
[----:B------:R-:W-:Y:S02]  /*0120*/  UIADD3 UR10, UP0, UR4, 0xf0, URZ ;  /* 0x000000f0040a7890 */ /* 0x000fe4000ff1e03f */
[----:B------:R-:W-:Y:S02]  /*0130*/  UIADD3 UR4, UP1, UR4, 0x1f0, URZ ;  /* 0x000001f004047890 */ /* 0x000fe4000ff3e03f */
[----:B------:R-:W-:Y:S02]  /*0140*/  UIADD3.X UR11, URZ, UR5, URZ, UP0, !UPT ;  /* 0x000000053f0b7290 */ /* 0x000fe400087fe43f */
[----:B------:R-:W-:-:S07]  /*0150*/  UIADD3.X UR5, URZ, UR5, URZ, UP1, !UPT ;  /* 0x000000053f057290 */ /* 0x000fce0008ffe43f */
[----:B------:R0:W-:Y:S02]  /*0160*/  UTMACCTL.PF [UR10] ;  /* 0x000000000a0079b9 */ /* 0x0001e40008040000 */
[----:B------:R0:W-:Y:S02]  /*0170*/  UTMACCTL.PF [UR4] ;  /* 0x00000000040079b9 */ /* 0x0001e40008040000 */
[----:B0-----:R-:W-:Y:S01]  /*0180*/  NOP ;  /* 0x0000000000007918 */ /* 0x001fe20000000000 */
.L_x_1:
[----:B------:R-:W-:Y:S05]  /*0190*/  BSYNC B0 ;  /* 0x0000000000007941 */ /* 0x000fea0003800000 */
.L_x_0:
[----:B------:R-:W0:Y:S01]  /*01a0*/  SHFL.IDX PT, R3, R0, RZ, 0x1f ;  /* 0x00001fff00037589 */ /* 0x000e2200000e0000 */
[----:B------:R-:W-:Y:S01]  /*01b0*/  UISETP.NE.AND UP0, UPT, UR8, 0x3, UPT ;  /* 0x000000030800788c */ /* 0x000fe2000bf05270 */
[----:B------:R-:W-:Y:S01]  /*01c0*/  ISETP.NE.AND P1, PT, RZ, UR6, PT ;  /* 0x00000006ff007c0c */ /* 0x000fe2000bf25270 */
[----:B------:R-:W-:Y:S02]  /*01d0*/  UIADD3 UR10, UR6, -0x1, URZ ;  /* 0xffffffff060a7890 */ /* 0x000fe4000fffe03f */
[----:B------:R-:W-:Y:S02]  /*01e0*/  UISETP.EQ.OR UP0, UPT, UR8, URZ, !UP0 ;  /* 0x0000003f0800728c */ /* 0x000fe4000c702670 */
[----:B------:R-:W-:Y:S02]  /*01f0*/  UISETP.GE.U32.AND UP1, UPT, UR10, 0x2, UPT ;  /* 0x000000020a00788c */ /* 0x000fe4000bf26070 */
[----:B------:R-:W-:-:S04]  /*0200*/  UISETP.EQ.AND UP0, UPT, UR6, URZ, UP0 ;  /* 0x0000003f0600728c */ /* 0x000fc80008702270 */
[----:B------:R-:W-:-:S04]  /*0210*/  USEL UR13, URZ, 0x1, !UP0 ;  /* 0x000000013f0d7887 */ /* 0x000fc8000c000000 */
[----:B------:R-:W-:Y:S01]  /*0220*/  USEL UR13, UR13, 0x2, UP1 ;  /* 0x000000020d0d7887 */ /* 0x000fe20008800000 */
[----:B0-----:R-:W-:-:S13]  /*0230*/  ISETP.NE.AND P0, PT, R3, RZ, PT ;  /* 0x000000ff0300720c */ /* 0x001fda0003f05270 */
[----:B------:R-:W-:Y:S05]  /*0240*/  @P0 BRA `(.L_x_2) ;  /* 0x0000000000600947 */ /* 0x000fea0003800000 */
[----:B------:R-:W0:Y:S01]  /*0250*/  S2UR UR9, SR_CgaCtaId ;  /* 0x00000000000979c3 */ /* 0x000e220000008800 */
[----:B------:R-:W-:Y:S01]  /*0260*/  UMOV UR4, 0x400 ;  /* 0x0000040000047882 */ /* 0x000fe20000000000 */
[----:B------:R-:W-:Y:S01]  /*0270*/  UMOV UR5, 0x1 ;  /* 0x0000000100057882 */ /* 0x000fe20000000000 */
[----:B------:R-:W-:Y:S01]  /*0280*/  UMOV UR6, 0x6 ;  /* 0x0000000600067882 */ /* 0x000fe20000000000 */
[----:B------:R-:W-:Y:S01]  /*0290*/  ELECT P0, URZ, PT ;  /* 0x00000000003f782f */ /* 0x000fe20003800000 */
[----:B------:R-:W-:-:S04]  /*02a0*/  UIADD3 UR6, -UR6, 0x100000, URZ ;  /* 0x0010000006067890 */ /* 0x000fc8000fffe13f */
[----:B------:R-:W-:Y:S02]  /*02b0*/  USHF.L.U32 UR7, UR6, 0xb, URZ ;  /* 0x0000000b06077899 */ /* 0x000fe4000800063f */
[----:B------:R-:W-:Y:S02]  /*02c0*/  USHF.L.U32 UR6, UR6, 0x1, URZ ;  /* 0x0000000106067899 */ /* 0x000fe4000800063f */
[----:B0-----:R-:W-:Y:S02]  /*02d0*/  ULEA UR9, UR9, UR4, 0x18 ;  /* 0x0000000409097291 */ /* 0x001fe4000f8ec03f */
[----:B------:R-:W-:-:S04]  /*02e0*/  UIADD3 UR4, -UR5, 0x100000, URZ ;  /* 0x0010000005047890 */ /* 0x000fc8000fffe13f */
[----:B------:R-:W-:Y:S02]  /*02f0*/  USHF.L.U32 UR5, UR4, 0xb, URZ ;  /* 0x0000000b04057899 */ /* 0x000fe4000800063f */
[----:B------:R-:W-:Y:S01]  /*0300*/  USHF.L.U32 UR4, UR4, 0x1, URZ ;  /* 0x0000000104047899 */ /* 0x000fe2000800063f */
[----:B------:R-:W0:Y:S11]  /*0310*/  FENCE.VIEW.ASYNC.S ;  /* 0x00000000000073c6 */ /* 0x000e360000000000 */
[----:B0-----:R0:W1:Y:S01]  /*0320*/  SYNCS.EXCH.64 URZ, [UR9], UR4 ;  /* 0x00000004093f75b2 */ /* 0x0010620008000100 */
[----:B------:R0:W2:Y:S01]  /*0330*/  SYNCS.EXCH.64 URZ, [UR9+0x28], UR6 ;  /* 0x00002806093f75b2 */ /* 0x0000a20008000100 */
[----:B------:R0:W3:Y:S01]  /*0340*/  SYNCS.EXCH.64 URZ, [UR9+0x8], UR4 ;  /* 0x00000804093f75b2 */ /* 0x0000e20008000100 */
[----:B------:R0:W4:Y:S01]  /*0350*/  SYNCS.EXCH.64 URZ, [UR9+0x30], UR6 ;  /* 0x00003006093f75b2 */ /* 0x0001220008000100 */
[----:B------:R0:W0:Y:S01]  /*0360*/  SYNCS.EXCH.64 URZ, [UR9+0x10], UR4 ;  /* 0x00001004093f75b2 */ /* 0x0000220008000100 */
[----:B------:R0:W0:Y:S01]  /*0370*/  SYNCS.EXCH.64 URZ, [UR9+0x38], UR6 ;  /* 0x00003806093f75b2 */ /* 0x0000220008000100 */
[----:B------:R0:W0:Y:S01]  /*0380*/  SYNCS.EXCH.64 URZ, [UR9+0x18], UR4 ;  /* 0x00001804093f75b2 */ /* 0x0000220008000100 */
[----:B------:R0:W0:Y:S01]  /*0390*/  SYNCS.EXCH.64 URZ, [UR9+0x40], UR6 ;  /* 0x00004006093f75b2 */ /* 0x0000220008000100 */
[----:B------:R0:W0:Y:S01]  /*03a0*/  SYNCS.EXCH.64 URZ, [UR9+0x20], UR4 ;  /* 0x00002004093f75b2 */ /* 0x0000220008000100 */
[----:B------:R0:W0:Y:S01]  /*03b0*/  SYNCS.EXCH.64 URZ, [UR9+0x48], UR6 ;  /* 0x00004806093f75b2 */ /* 0x0000220008000100 */
[----:B------:R-:W-:Y:S01]  /*03c0*/  NOP ;  /* 0x0000000000007918 */ /* 0x000fe20000000000 */
.L_x_2:
[----:B------:R-:W-:Y:S01]  /*03d0*/  SHF.R.S32.HI R2, RZ, 0x1f, R4 ;  /* 0x0000001fff027819 */ /* 0x000fe20000011404 */
[----:B------:R-:W5:Y:S01]  /*03e0*/  SHFL.IDX PT, R0, R0, RZ, 0x1f ;  /* 0x00001fff00007589 */ /* 0x000f6200000e0000 */
[----:B0-----:R-:W0:Y:S01]  /*03f0*/  S2UR UR9, SR_CTAID.X ;  /* 0x00000000000979c3 */ /* 0x001e220000002500 */
[----:B------:R-:W-:Y:S02]  /*0400*/  ELECT P0, URZ, PT ;  /* 0x00000000003f782f */ /* 0x000fe40003800000 */
[----:B------:R-:W-:Y:S01]  /*0410*/  LEA.HI R2, R2, R4, RZ, 0x7 ;  /* 0x0000000402027211 */ /* 0x000fe200078f38ff */
[----:B------:R-:W-:Y:S01]  /*0420*/  ULDC UR4, c[0x0][0x150] ;  /* 0x0000540000047ab9 */ /* 0x000fe20000000800 */
[----:B------:R-:W-:Y:S01]  /*0430*/  SHF.R.S32.HI R6, RZ, 0x1f, R3 ;  /* 0x0000001fff067819 */ /* 0x000fe20000011403 */
[----:B------:R-:W-:Y:S01]  /*0440*/  NOP ;  /* 0x0000000000007918 */ /* 0x000fe20000000000 */
[----:B------:R-:W-:Y:S01]  /*0450*/  LOP3.LUT R2, R2, 0xffffff80, RZ, 0xc0, !PT ;  /* 0xffffff8002027812 */ /* 0x000fe200078ec0ff */
[----:B------:R-:W-:Y:S01]  /*0460*/  NOP ;  /* 0x0000000000007918 */ /* 0x000fe20000000000 */
[----:B------:R-:W-:Y:S01]  /*0470*/  LEA.HI R6, R6, R3, RZ, 0x2 ;  /* 0x0000000306067211 */ /* 0x000fe200078f10ff */
[----:B------:R-:W1:Y:S02]  /*0480*/  LDC R8, c[0x0][0x144] ;  /* 0x00005100ff087b82 */ /* 0x000e640000000800 */
[----:B------:R-:W-:Y:S01]  /*0490*/  IMAD.IADD R4, R4, 0x1, -R2 ;  /* 0x0000000104047824 */ /* 0x000fe200078e0a02 */
[----:B------:R-:W-:Y:S01]  /*04a0*/  LOP3.LUT R6, R6, 0x3ffffffc, RZ, 0xc0, !PT ;  /* 0x3ffffffc06067812 */ /* 0x000fe200078ec0ff */
[----:B------:R-:W2:Y:S03]  /*04b0*/  S2R R2, SR_CTAID.Y ;  /* 0x0000000000027919 */ /* 0x000ea60000002600 */
[----:B------:R-:W-:Y:S01]  /*04c0*/  SHF.R.S32.HI R5, RZ, 0x1f, R4 ;  /* 0x0000001fff057819 */ /* 0x000fe20000011404 */
[----:B------:R-:W-:Y:S01]  /*04d0*/  IMAD.IADD R6, R3, 0x1, -R6 ;  /* 0x0000000103067824 */ /* 0x000fe200078e0a06 */
[----:B------:R-:W3:Y:S02]  /*04e0*/  LDC R11, c[0x0][0x148] ;  /* 0x00005200ff0b7b82 */ /* 0x000ee40000000800 */
[----:B------:R-:W-:-:S02]  /*04f0*/  LEA.HI R5, R5, R4, RZ, 0x3 ;  /* 0x0000000405057211 */ /* 0x000fc400078f18ff */
[----:B-----5:R-:W-:Y:S02]  /*0500*/  ISETP.NE.OR P0, PT, R0, RZ, !P0 ;  /* 0x000000ff0000720c */ /* 0x020fe40004705670 */
[--C-:B------:R-:W-:Y:S02]  /*0510*/  SHF.R.S32.HI R0, RZ, 0x3, R5.reuse ;  /* 0x00000003ff007819 */ /* 0x100fe40000011405 */
[----:B------:R-:W-:Y:S02]  /*0520*/  SHF.R.S32.HI R5, RZ, 0x1f, R5 ;  /* 0x0000001fff057819 */ /* 0x000fe40000011405 */
[----:B0-----:R-:W-:Y:S02]  /*0530*/  I2FP.F32.U32 R7, UR9 ;  /* 0x0000000900077c45 */ /* 0x001fe40008201000 */
[----:B------:R-:W-:-:S03]  /*0540*/  LEA.HI R5, R5, R0, RZ, 0x2 ;  /* 0x0000000005057211 */ /* 0x000fc600078f10ff */
[----:B------:R-:W-:Y:S01]  /*0550*/  FMUL R7, R7, UR4 ;  /* 0x0000000407077c20 */ /* 0x000fe20008400000 */
[----:B------:R-:W-:Y:S01]  /*0560*/  LOP3.LUT R5, R5, 0xfffffffc, RZ, 0xc0, !PT ;  /* 0xfffffffc05057812 */ /* 0x000fe200078ec0ff */
[----:B------:R-:W-:Y:S01]  /*0570*/  VOTEU.ALL UP0, P0 ;  /* 0x00000000003f7886 */ /* 0x000fe20000000000 */
[----:B------:R-:W-:Y:S01]  /*0580*/  ULDC UR4, c[0x0][0x154] ;  /* 0x0000550000047ab9 */ /* 0x000fe20000000800 */
[----:B------:R-:W-:Y:S02]  /*0590*/  VOTEU.ALL UP1, P0 ;  /* 0x00000000003f7886 */ /* 0x000fe40000020000 */
[----:B------:R-:W0:Y:S01]  /*05a0*/  F2I.U32.TRUNC.NTZ R7, R7 ;  /* 0x0000000700077305 */ /* 0x000e22000020f000 */
[----:B------:R-:W-:Y:S01]  /*05b0*/  IMAD.IADD R5, R0, 0x1, -R5 ;  /* 0x0000000100057824 */ /* 0x000fe200078e0a05 */
[----:B------:R-:W5:Y:S01]  /*05c0*/  @!UP0 S2UR UR7, SR_CgaCtaId ;  /* 0x00000000000789c3 */ /* 0x000f620000008800 */
[----:B------:R-:W-:Y:S02]  /*05d0*/  @!UP0 UMOV UR6, 0x400 ;  /* 0x0000040000068882 */ /* 0x000fe40000000000 */
[----:B------:R-:W-:Y:S01]  /*05e0*/  IMAD R5, R6, 0x4, R5 ;  /* 0x0000000406057824 */ /* 0x000fe200078e0205 */
[----:B--2---:R-:W-:-:S04]  /*05f0*/  I2FP.F32.U32 R9, R2 ;  /* 0x0000000200097245 */ /* 0x004fc80000201000 */
[----:B------:R-:W-:Y:S01]  /*0600*/  LEA.HI R0, R5, R5, RZ, 0x1 ;  /* 0x0000000505007211 */ /* 0x000fe200078f08ff */
[----:B------:R-:W-:Y:S01]  /*0610*/  FMUL R9, R9, UR4 ;  /* 0x0000000409097c20 */ /* 0x000fe20008400000 */
[----:B------:R-:W-:Y:S02]  /*0620*/  UMOV UR4, 0x20 ;  /* 0x0000002000047882 */ /* 0x000fe40000000000 */
[----:B------:R-:W-:Y:S01]  /*0630*/  LOP3.LUT R6, R0, 0xfffffffe, RZ, 0xc0, !PT ;  /* 0xfffffffe00067812 */ /* 0x000fe200078ec0ff */
[----:B0-----:R-:W-:Y:S01]  /*0640*/  IMAD.MOV R13, RZ, RZ, -R7 ;  /* 0x000000ffff0d7224 */ /* 0x001fe200078e0a07 */
[----:B------:R-:W-:-:S04]  /*0650*/  @!UP0 UIADD3 UR4, -UR4, 0x100000, URZ ;  /* 0x0010000004048890 */ /* 0x000fc8000fffe13f */
[----:B------:R-:W-:Y:S02]  /*0660*/  @!UP0 USHF.L.U32 UR5, UR4, 0xb, URZ ;  /* 0x0000000b04058899 */ /* 0x000fe4000800063f */
[----:B------:R-:W-:Y:S01]  /*0670*/  @!UP0 USHF.L.U32 UR4, UR4, 0x1, URZ ;  /* 0x0000000104048899 */ /* 0x000fe2000800063f */
[----:B------:R-:W0:Y:S01]  /*0680*/  F2I.U32.TRUNC.NTZ R9, R9 ;  /* 0x0000000900097305 */ /* 0x000e22000020f000 */
[----:B-1----:R-:W-:Y:S02]  /*0690*/  IMAD R0, R8, R13, UR9 ;  /* 0x0000000908007e24 */ /* 0x002fe4000f8e020d */
[C---:B------:R-:W-:Y:S02]  /*06a0*/  IMAD.IADD R7, R5.reuse, 0x1, -R6 ;  /* 0x0000000105077824 */ /* 0x040fe400078e0a06 */
[----:B------:R-:W-:-:S03]  /*06b0*/  IMAD.SHL.U32 R6, R5, 0x4, RZ ;  /* 0x0000000405067824 */ /* 0x000fc600078e00ff */
[----:B------:R-:W-:Y:S01]  /*06c0*/  ISETP.NE.AND P2, PT, R7, R0, PT ;  /* 0x000000000700720c */ /* 0x000fe20003f45270 */
[----:B-----5:R-:W-:Y:S01]  /*06d0*/  @!UP0 ULEA UR6, UR7, UR6, 0x18 ;  /* 0x0000000607068291 */ /* 0x020fe2000f8ec03f */
[----:B------:R-:W-:Y:S01]  /*06e0*/  LOP3.LUT R10, R5, 0xc, R6, 0x78, !PT ;  /* 0x0000000c050a7812 */ /* 0x000fe200078e7806 */
[----:B------:R-:W1:Y:S01]  /*06f0*/  LDC R7, c[0x0][0x140] ;  /* 0x00005000ff077b82 */ /* 0x000e620000000800 */
[----:B------:R-:W-:Y:S01]  /*0700*/  VOTEU.ALL UP0, P0 ;  /* 0x00000000003f7886 */ /* 0x000fe20000000000 */
[----:B------:R-:W-:Y:S01]  /*0710*/  LOP3.LUT P0, RZ, R4, 0x7, RZ, 0xc0, !PT ;  /* 0x0000000704ff7812 */ /* 0x000fe2000780c0ff */
[----:B0-----:R-:W-:Y:S01]  /*0720*/  IMAD.MOV R12, RZ, RZ, -R9 ;  /* 0x000000ffff0c7224 */ /* 0x001fe200078e0a09 */
[----:B------:R0:W-:Y:S01]  /*0730*/  STL [R1+0x74], R10 ;  /* 0x0000740a01007387 */ /* 0x0001e20000100800 */
[----:B------:R-:W-:Y:S01]  /*0740*/  IMAD.MOV.U32 R4, RZ, RZ, 0x1 ;  /* 0x00000001ff047424 */ /* 0x000fe200078e00ff */
[----:B------:R-:W-:Y:S01]  /*0750*/  ISETP.LT.U32.AND P0, PT, R10, 0x4, !P0 ;  /* 0x000000040a00780c */ /* 0x000fe20004701070 */
[----:B---3--:R-:W-:-:S03]  /*0760*/  IMAD R6, R11, R12, R2 ;  /* 0x0000000c0b067224 */ /* 0x008fc600078e0202 */
[----:B------:R-:W-:Y:S01]  /*0770*/  @P2 LEA.HI R5, R10, R10, RZ, 0x1 ;  /* 0x0000000a0a052211 */ /* 0x000fe200078f08ff */
[----:B------:R-:W2:Y:S02]  /*0780*/  FENCE.VIEW.ASYNC.S ;  /* 0x00000000000073c6 */ /* 0x000ea40000000000 */
[----:B--2---:R0:W2:Y:S01]  /*0790*/  @!UP0 SYNCS.EXCH.64 URZ, [UR6+0x60], UR4 ;  /* 0x00006004063f85b2 */ /* 0x0040a20008000100 */
[----:B------:R-:W-:-:S04]  /*07a0*/  @P2 SHF.R.S32.HI R5, RZ, 0x1, R5 ;  /* 0x00000001ff052819 */ /* 0x000fc80000011405 */
[----:B------:R-:W-:Y:S02]  /*07b0*/  @P2 ISETP.NE.AND P3, PT, R5, R6, PT ;  /* 0x000000060500220c */ /* 0x000fe40003f65270 */
[----:B------:R-:W-:Y:S02]  /*07c0*/  SEL R5, RZ, 0x1, !P0 ;  /* 0x00000001ff057807 */ /* 0x000fe40004000000 */
[----:B------:R-:W-:Y:S02]  /*07d0*/  @P2 SEL R4, RZ, 0x1, P3 ;  /* 0x00000001ff042807 */ /* 0x000fe40001800000 */
[----:B-1----:R-:W-:Y:S02]  /*07e0*/  ISETP.EQ.U32.AND P4, PT, R7, 0x1, PT ;  /* 0x000000010700780c */ /* 0x002fe40003f82070 */
[----:B------:R-:W-:Y:S01]  /*07f0*/  LOP3.LUT R4, R4, R5, RZ, 0xc0, !PT ;  /* 0x0000000504047212 */ /* 0x000fe200078ec0ff */
[----:B------:R0:W1:Y:S01]  /*0800*/  @!UP1 SYNCS.EXCH.64 URZ, [UR6+0x68], UR4 ;  /* 0x00006804063f95b2 */ /* 0x0000620008000100 */
[----:B------:R-:W-:-:S03]  /*0810*/  NOP ;  /* 0x0000000000007918 */ /* 0x000fc60000000000 */
[----:B------:R0:W-:Y:S06]  /*0820*/  STL [R1+0x70], R4 ;  /* 0x0000700401007387 */ /* 0x0001ec0000100800 */
[----:B--2---:R-:W-:Y:S05]  /*0830*/  @!P4 BRA `(.L_x_3) ;  /* 0x000000000008c947 */ /* 0x004fea0003800000 */
[----:B-1--4-:R-:W-:Y:S01]  /*0840*/  UCGABAR_ARV ;  /* 0x00000000000079c7 */ /* 0x012fe20008000000 */
[----:B------:R-:W-:Y:S05]  /*0850*/  BRA `(.L_x_4) ;  /* 0x0000000000047947 */ /* 0x000fea0003800000 */
.L_x_3:
[----:B-1--4-:R-:W-:Y:S01]  /*0860*/  NOP ;  /* 0x0000000000007918 */ /* 0x012fe20000000000 */
.L_x_4:
[----:B------:R-:W1:Y:S01]  /*0870*/  LDC R3, c[0x0][0x65c] ;  /* 0x00019700ff037b82 */ /* 0x000e620000000800 */
[----:B0-----:R-:W-:Y:S02]  /*0880*/  IMAD.U32 R4, RZ, RZ, UR9 ;  /* 0x00000009ff047e24 */ /* 0x001fe4000f8e00ff */
[----:B------:R-:W-:Y:S01]  /*0890*/  IMAD.MOV.U32 R5, RZ, RZ, RZ ;  /* 0x000000ffff057224 */ /* 0x000fe200078e00ff */
[----:B-1----:R-:W-:-:S13]  /*08a0*/  ISETP.NE.AND P2, PT, R3, 0x1, PT ;  /* 0x000000010300780c */ /* 0x002fda0003f45270 */
[----:B------:R-:W0:Y:S01]  /*08b0*/  @P2 LDC R7, c[0x0][0x10] ;  /* 0x00000400ff072b82 */ /* 0x000e220000000800 */
[----:B------:R-:W-:Y:S02]  /*08c0*/  @P2 IMAD.MOV.U32 R3, RZ, RZ, RZ ;  /* 0x000000ffff032224 */ /* 0x000fe400078e00ff */
[----:B------:R-:W-:-:S05]  /*08d0*/  @P2 IMAD.MOV.U32 R13, RZ, RZ, RZ ;  /* 0x000000ffff0d2224 */ /* 0x000fca00078e00ff */
[----:B------:R-:W1:Y:S01]  /*08e0*/  @!P2 LDC R9, c[0x0][0xc] ;  /* 0x00000300ff09ab82 */ /* 0x000e620000000800 */
[----:B0-----:R-:W-:-:S04]  /*08f0*/  @P2 IMAD.WIDE.U32 R6, R7, UR9, R2 ;  /* 0x0000000907062c25 */ /* 0x001fc8000f8e0002 */
[----:B------:R-:W-:Y:S02]  /*0900*/  @P2 IMAD.MOV.U32 R19, RZ, RZ, R6 ;  /* 0x000000ffff132224 */ /* 0x000fe400078e0006 */
[----:B------:R-:W-:Y:S02]  /*0910*/  @P2 IMAD.IADD R23, R7, 0x1, R13 ;  /* 0x0000000107172824 */ /* 0x000fe400078e020d */
[----:B-1----:R-:W-:-:S04]  /*0920*/  @!P2 IMAD.WIDE.U32 R4, R2, R9, R4 ;  /* 0x000000090204a225 */ /* 0x002fc800078e0004 */
[----:B------:R-:W-:Y:S02]  /*0930*/  @!P2 IMAD.MOV.U32 R19, RZ, RZ, R4 ;  /* 0x000000ffff13a224 */ /* 0x000fe400078e0004 */
[----:B------:R-:W-:-:S03]  /*0940*/  @!P2 IMAD.MOV.U32 R23, RZ, RZ, R5 ;  /* 0x000000ffff17a224 */ /* 0x000fc600078e0005 */
[----:B------:R0:W-:Y:S04]  /*0950*/  STL [R1+0x7c], R19 ;  /* 0x00007c1301007387 */ /* 0x0001e80000100800 */
[----:B------:R0:W-:Y:S01]  /*0960*/  STL [R1+0x78], R23 ;  /* 0x0000781701007387 */ /* 0x0001e20000100800 */
[----:B------:R-:W-:Y:S05]  /*0970*/  @!P4 BRA `(.L_x_5) ;  /* 0x00000000000cc947 */ /* 0x000fea0003800000 */
[----:B------:R-:W-:Y:S01]  /*0980*/  UCGABAR_WAIT ;  /* 0x0000000000007dc7 */ /* 0x000fe20008000000 */
[----:B------:R-:W-:Y:S01]  /*0990*/  CCTL.IVALL ;  /* 0x00000000ff00798f */ /* 0x000fe20002000000 */
[----:B------:R-:W-:Y:S05]  /*09a0*/  BRA `(.L_x_6) ;  /* 0x0000000000047947 */ /* 0x000fea0003800000 */
.L_x_5:
[----:B------:R-:W-:Y:S06]  /*09b0*/  BAR.SYNC.DEFER_BLOCKING 0x0 ;  /* 0x0000000000007b1d */ /* 0x000fec0000010000 */
.L_x_6:
[----:B------:R-:W-:Y:S05]  /*09c0*/  @!P1 BRA `(.L_x_7) ;  /* 0x000000e000f49947 */ /* 0x000fea0003800000 */
[----:B------:R-:W-:-:S06]  /*09d0*/  UISETP.GT.U32.AND UP0, UPT, UR10, 0x1, UPT ;  /* 0x000000010a00788c */ /* 0x000fcc000bf04070 */
[----:B------:R-:W-:-:S13]  /*09e0*/  PLOP3.LUT P0, PT, PT, PT, UP0, 0x80, 0x0 ;  /* 0x000000000000781c */ /* 0x000fda0003f0f008 */
[----:B------:R-:W-:Y:S05]  /*09f0*/  @P0 EXIT ;  /* 0x000000000000094d */ /* 0x000fea0003800000 */
[----:B------:R-:W-:Y:S01]  /*0a00*/  IMAD.MOV.U32 R6, RZ, RZ, -0x1 ;  /* 0xffffffffff067424 */ /* 0x000fe200078e00ff */
[----:B------:R-:W-:Y:S01]  /*0a10*/  ULDC.64 UR4, c[0x0][0x650] ;  /* 0x0001940000047ab9 */ /* 0x000fe20000000a00 */
[----:B------:R-:W-:Y:S01]  /*0a20*/  IMAD.MOV.U32 R5, RZ, RZ, -0x1 ;  /* 0xffffffffff057424 */ /* 0x000fe200078e00ff */
[----:B------:R-:W-:Y:S01]  /*0a30*/  ISETP.GE.U32.AND P0, PT, R19, UR4, PT ;  /* 0x0000000413007c0c */ /* 0x000fe2000bf06070 */
[----:B------:R-:W-:Y:S01]  /*0a40*/  UMOV UR22, 0xffffffff ;  /* 0xffffffff00167882 */ /* 0x000fe20000000000 */
[----:B------:R1:W-:Y:S01]  /*0a50*/  STL [R1+0x84], R6 ;  /* 0x0000840601007387 */ /* 0x0003e20000100800 */
[----:B------:R-:W-:Y:S02]  /*0a60*/  PRMT R4, RZ, 0x7610, R4 ;  /* 0x00007610ff047816 */ /* 0x000fe40000000004 */
[----:B------:R-:W-:Y:S01]  /*0a70*/  ISETP.GE.U32.AND.EX P0, PT, R23, UR5, PT, P0 ;  /* 0x0000000517007c0c */ /* 0x000fe2000bf06100 */
[----:B------:R1:W-:-:S12]  /*0a80*/  STL [R1+0x80], R5 ;  /* 0x0000800501007387 */ /* 0x0003d80000100800 */
[----:B-1----:R-:W-:Y:S05]  /*0a90*/  @P0 BRA `(.L_x_8) ;  /* 0x0000000400380947 */ /* 0x002fea0003800000 */
[----:B------:R-:W1:Y:S01]  /*0aa0*/  LDC.64 R14, c[0x0][0x628] ;  /* 0x00018a00ff0e7b82 */ /* 0x000e620000000a00 */
[----:B------:R-:W-:Y:S02]  /*0ab0*/  IMAD.MOV.U32 R4, RZ, RZ, R19 ;  /* 0x000000ffff047224 */ /* 0x000fe400078e0013 */
[----:B------:R-:W-:-:S05]  /*0ac0*/  IMAD.MOV.U32 R5, RZ, RZ, R23 ;  /* 0x000000ffff057224 */ /* 0x000fca00078e0017 */
[----:B------:R-:W2:Y:S08]  /*0ad0*/  LDC R10, c[0x0][0x630] ;  /* 0x00018c00ff0a7b82 */ /* 0x000eb00000000800 */
[----:B------:R-:W3:Y:S01]  /*0ae0*/  LDC.64 R16, c[0x0][0x620] ;  /* 0x00018800ff107b82 */ /* 0x000ee20000000a00 */
[----:B-1----:R-:W-:-:S04]  /*0af0*/  ISETP.NE.U32.AND P0, PT, R14, RZ, PT ;  /* 0x000000ff0e00720c */ /* 0x002fc80003f05070 */
[----:B------:R-:W-:-:S13]  /*0b00*/  ISETP.NE.AND.EX P0, PT, R15, RZ, PT, P0 ;  /* 0x000000ff0f00720c */ /* 0x000fda0003f05300 */
[----:B--23--:R-:W-:Y:S05]  /*0b10*/  @!P0 BRA `(.L_x_9) ;  /* 0x0000000000288947 */ /* 0x00cfea0003800000 */
[----:B------:R-:W1:Y:S02]  /*0b20*/  LDC R9, c[0x0][0x634] ;  /* 0x00018d00ff097b82 */ /* 0x000e640000000800 */
[----:B-1----:R-:W-:-:S05]  /*0b30*/  IADD3 R9, P0, R19, R9, RZ ;  /* 0x0000000913097210 */ /* 0x002fca0007f1e0ff */
[----:B------:R-:W-:-:S04]  /*0b40*/  IMAD.X R13, RZ, RZ, R23, P0 ;  /* 0x000000ffff0d7224 */ /* 0x000fc800000e0617 */
[----:B------:R-:W-:-:S04]  /*0b50*/  IMAD.WIDE.U32 R4, R13, R14, RZ ;  /* 0x0000000e0d047225 */ /* 0x000fc800078e00ff */
[----:B------:R-:W-:-:S04]  /*0b60*/  IMAD.WIDE.U32 R6, P0, R9, R15, R4 ;  /* 0x0000000f09067225 */ /* 0x000fc80007800004 */
[----:B------:R-:W-:-:S04]  /*0b70*/  IMAD.WIDE.U32 R4, R9, R14, RZ ;  /* 0x0000000e09047225 */ /* 0x000fc800078e00ff */
[----:B------:R-:W-:Y:S01]  /*0b80*/  IMAD.X R9, RZ, RZ, RZ, P0 ;  /* 0x000000ffff097224 */ /* 0x000fe200000e06ff */
[----:B------:R-:W-:Y:S01]  /*0b90*/  IADD3 RZ, P0, R5, R6, RZ ;  /* 0x0000000605ff7210 */ /* 0x000fe20007f1e0ff */
[----:B------:R-:W-:-:S04]  /*0ba0*/  IMAD.MOV.U32 R8, RZ, RZ, R7 ;  /* 0x000000ffff087224 */ /* 0x000fc800078e0007 */
[----:B------:R-:W-:-:S08]  /*0bb0*/  IMAD.WIDE.U32.X R4, R13, R15, R8, P0 ;  /* 0x0000000f0d047225 */ /* 0x000fd000000e0408 */
.L_x_9:
[----:B------:R-:W1:Y:S01]  /*0bc0*/  LDC.64 R20, c[0x0][0x640] ;  /* 0x00019000ff147b82 */ /* 0x000e620000000a00 */
[-C--:B------:R-:W-:Y:S01]  /*0bd0*/  SHF.R.U64 R22, R4, R10.reuse, R5 ;  /* 0x0000000a04167219 */ /* 0x080fe20000001205 */
[----:B------:R-:W-:Y:S01]  /*0be0*/  IMAD.MOV.U32 R4, RZ, RZ, R19 ;  /* 0x000000ffff047224 */ /* 0x000fe200078e0013 */
[----:B------:R-:W-:Y:S01]  /*0bf0*/  SHF.R.U32.HI R3, RZ, R10, R5 ;  /* 0x0000000aff037219 */ /* 0x000fe20000011605 */
[----:B------:R-:W-:Y:S01]  /*0c00*/  IMAD.MOV.U32 R5, RZ, RZ, R23 ;  /* 0x000000ffff057224 */ /* 0x000fe200078e0017 */
[----:B------:R-:W-:Y:S01]  /*0c10*/  IADD3 R7, P0, RZ, -R22, RZ ;  /* 0x80000016ff077210 */ /* 0x000fe20007f1e0ff */
[----:B0-----:R-:W-:Y:S02]  /*0c20*/  IMAD R23, R11, R12, R2 ;  /* 0x0000000c0b177224 */ /* 0x001fe400078e0202 */
[----:B------:R-:W0:Y:S01]  /*0c30*/  LDC R8, c[0x0][0x618] ;  /* 0x00018600ff087b82 */ /* 0x000e220000000800 */
[----:B------:R-:W-:Y:S02]  /*0c40*/  IMAD.MOV.U32 R11, RZ, RZ, 0x1 ;  /* 0x00000001ff0b7424 */ /* 0x000fe400078e00ff */
[----:B------:R-:W-:-:S02]  /*0c50*/  IMAD.X R3, RZ, RZ, ~R3, P0 ;  /* 0x000000ffff037224 */ /* 0x000fc400000e0e03 */
[----:B------:R-:W-:-:S03]  /*0c60*/  IMAD.WIDE.U32 R4, R7, R16, R4 ;  /* 0x0000001007047225 */ /* 0x000fc600078e0004 */
[----:B------:R-:W2:Y:S01]  /*0c70*/  LDC R14, c[0x0][0x608] ;  /* 0x00018200ff0e7b82 */ /* 0x000ea20000000800 */
[----:B------:R-:W-:-:S04]  /*0c80*/  IMAD R6, R3, R16, RZ ;  /* 0x0000001003067224 */ /* 0x000fc800078e02ff */
[----:B------:R-:W-:-:S03]  /*0c90*/  IMAD R3, R7, R17, R6 ;  /* 0x0000001107037224 */ /* 0x000fc600078e0206 */
[----:B------:R-:W3:Y:S01]  /*0ca0*/  LDC R18, c[0x0][0x658] ;  /* 0x00019600ff127b82 */ /* 0x000ee20000000800 */
[----:B------:R-:W-:Y:S01]  /*0cb0*/  IMAD.IADD R3, R5, 0x1, R3 ;  /* 0x0000000105037824 */ /* 0x000fe200078e0203 */
[----:B-1----:R-:W-:Y:S01]  /*0cc0*/  ISETP.NE.U32.AND P0, PT, R20, RZ, PT ;  /* 0x000000ff1400720c */ /* 0x002fe20003f05070 */
[----:B------:R-:W-:-:S03]  /*0cd0*/  IMAD.MOV.U32 R5, RZ, RZ, -0x1 ;  /* 0xffffffffff057424 */ /* 0x000fc600078e00ff */
[----:B------:R-:W-:Y:S02]  /*0ce0*/  ISETP.NE.AND.EX P0, PT, R21, RZ, PT, P0 ;  /* 0x000000ff1500720c */ /* 0x000fe40003f05300 */
[----:B------:R-:W1:Y:S01]  /*0cf0*/  LDC R13, c[0x0][0x600] ;  /* 0x00018000ff0d7b82 */ /* 0x000e620000000800 */
[-CC-:B0-----:R-:W-:Y:S02]  /*0d00*/  SHF.R.U64 R10, R4, R8.reuse, R3.reuse ;  /* 0x00000008040a7219 */ /* 0x181fe40000001203 */
[----:B------:R-:W-:-:S05]  /*0d10*/  SHF.R.U32.HI R3, RZ, R8, R3 ;  /* 0x00000008ff037219 */ /* 0x000fca0000011603 */
[----:B------:R-:W0:Y:S01]  /*0d20*/  LDC R15, c[0x0][0x648] ;  /* 0x00019200ff0f7b82 */ /* 0x000e220000000800 */
[-CC-:B--2---:R-:W-:Y:S02]  /*0d30*/  SHF.R.U64 R19, R10, R14.reuse, R3.reuse ;  /* 0x0000000e0a137219 */ /* 0x184fe40000001203 */
[----:B------:R-:W-:-:S05]  /*0d40*/  SHF.R.U32.HI R3, RZ, R14, R3 ;  /* 0x0000000eff037219 */ /* 0x000fca0000011603 */
[----:B------:R-:W2:Y:S01]  /*0d50*/  LDC R17, c[0x0][0x638] ;  /* 0x00018e00ff117b82 */ /* 0x000ea20000000800 */
[-C--:B---3--:R-:W-:Y:S02]  /*0d60*/  SHF.L.U32 R2, R5, R18.reuse, RZ ;  /* 0x0000001205027219 */ /* 0x088fe400000006ff */
[--C-:B------:R-:W-:Y:S02]  /*0d70*/  SHF.R.U64 R12, R19, R18, R3.reuse ;  /* 0x00000012130c7219 */ /* 0x100fe40000001203 */
[----:B------:R-:W-:Y:S02]  /*0d80*/  LOP3.LUT R8, RZ, R2, RZ, 0x33, !PT ;  /* 0x00000002ff087212 */ /* 0x000fe400078e33ff */
[----:B------:R-:W-:Y:S01]  /*0d90*/  SHF.R.U32.HI R3, RZ, R18, R3 ;  /* 0x00000012ff037219 */ /* 0x000fe20000011603 */
[----:B------:R-:W3:Y:S01]  /*0da0*/  LDC R16, c[0x0][0x610] ;  /* 0x00018400ff107b82 */ /* 0x000ee20000000800 */
[----:B------:R-:W-:Y:S01]  /*0db0*/  IMAD.MOV.U32 R2, RZ, RZ, R12 ;  /* 0x000000ffff027224 */ /* 0x000fe200078e000c */
[----:B------:R-:W-:Y:S06]  /*0dc0*/  @!P0 BRA `(.L_x_10) ;  /* 0x0000000000288947 */ /* 0x000fec0003800000 */
[----:B------:R-:W4:Y:S02]  /*0dd0*/  LDC R7, c[0x0][0x64c] ;  /* 0x00019300ff077b82 */ /* 0x000f240000000800 */
[----:B----4-:R-:W-:-:S05]  /*0de0*/  IADD3 R7, P0, R12, R7, RZ ;  /* 0x000000070c077210 */ /* 0x010fca0007f1e0ff */
        /* <DEDUP_REMOVED lines=8> */
.L_x_10:
[----:B0-----:R-:W-:Y:S01]  /*0e70*/  SHF.R.U64 R4, R2, R15, R3 ;  /* 0x0000000f02047219 */ /* 0x001fe20000001203 */
[----:B-1----:R-:W-:Y:S01]  /*0e80*/  VIADD R5, R13, 0xffffffff ;  /* 0xffffffff0d057836 */ /* 0x002fe20000000000 */
[----:B------:R-:W-:Y:S02]  /*0e90*/  SHF.L.U32 R2, R11, R18, RZ ;  /* 0x000000120b027219 */ /* 0x000fe400000006ff */
[----:B------:R-:W-:Y:S01]  /*0ea0*/  LOP3.LUT R3, R19, R8, RZ, 0xc0, !PT ;  /* 0x0000000813037212 */ /* 0x000fe200078ec0ff */
[----:B------:R-:W-:Y:S01]  /*0eb0*/  IMAD.MOV R6, RZ, RZ, -R4 ;  /* 0x000000ffff067224 */ /* 0x000fe200078e0a04 */
[----:B------:R-:W-:Y:S02]  /*0ec0*/  SEL R0, R0, R23, !P2 ;  /* 0x0000001700007207 */ /* 0x000fe40005000000 */
[----:B------:R-:W-:Y:S01]  /*0ed0*/  LOP3.LUT R5, R10, R5, RZ, 0xc0, !PT ;  /* 0x000000050a057212 */ /* 0x000fe200078ec0ff */
[----:B------:R-:W-:Y:S01]  /*0ee0*/  IMAD R3, R2, R4, R3 ;  /* 0x0000000402037224 */ /* 0x000fe200078e0203 */
[----:B------:R-:W-:Y:S01]  /*0ef0*/  R2UR UR22, R22 ;  /* 0x00000000161672ca */ /* 0x000fe200000e0000 */
[----:B--2---:R-:W-:-:S02]  /*0f00*/  IMAD R2, R6, R17, R12 ;  /* 0x0000001106027224 */ /* 0x004fc400078e020c */
[----:B---3--:R-:W-:Y:S02]  /*0f10*/  IMAD R0, R3, R16, R0 ;  /* 0x0000001003007224 */ /* 0x008fe400078e0200 */
[----:B------:R-:W-:Y:S02]  /*0f20*/  IMAD R3, R2, R13, R5 ;  /* 0x0000000d02037224 */ /* 0x000fe400078e0205 */
[----:B------:R-:W-:-:S03]  /*0f30*/  IMAD.MOV.U32 R4, RZ, RZ, 0x1 ;  /* 0x00000001ff047424 */ /* 0x000fc600078e00ff */
[----:B------:R-:W-:Y:S02]  /*0f40*/  SEL R2, R3, R0, !P2 ;  /* 0x0000000003027207 */ /* 0x000fe40005000000 */
[----:B------:R-:W-:-:S03]  /*0f50*/  SEL R0, R0, R3, !P2 ;  /* 0x0000000300007207 */ /* 0x000fc60005000000 */
[----:B------:R1:W-:Y:S04]  /*0f60*/  STL [R1+0x80], R2 ;  /* 0x0000800201007387 */ /* 0x0003e80000100800 */
[----:B------:R1:W-:Y:S02]  /*0f70*/  STL [R1+0x84], R0 ;  /* 0x0000840001007387 */ /* 0x0003e40000100800 */
.L_x_8:
[----:B------:R-:W-:-:S08]  /*0f80*/  NOP ;  /* 0x0000000000007918 */ /* 0x000fd00000000000 */
[----:B------:R-:W2:Y:S02]  /*0f90*/  USETMAXREG.TRY_ALLOC.CTAPOOL UP0, 0xe8 ;  /* 0x000000e8000079c8 */ /* 0x000ea40008000600 */
[----:B--2---:R-:W-:-:S13]  /*0fa0*/  PLOP3.LUT P0, PT, PT, PT, UP0, 0x80, 0x0 ;  /* 0x000000000000781c */ /* 0x004fda0003f0f008 */
[----:B------:R-:W-:Y:S05]  /*0fb0*/  @!P0 BRA `(.L_x_8) ;  /* 0xfffffffc00f08947 */ /* 0x000fea000383ffff */
[----:B------:R-:W-:Y:S01]  /*0fc0*/  ULDC.64 UR4, c[0x0][0x598] ;  /* 0x0001660000047ab9 */ /* 0x000fe20000000a00 */
[----:B------:R-:W-:Y:S01]  /*0fd0*/  ULDC.64 UR18, c[0x0][0x208] ;  /* 0x0000820000127ab9 */ /* 0x000fe20000000a00 */
[----:B------:R-:W-:-:S04]  /*0fe0*/  ISETP.NE.U32.AND P0, PT, RZ, UR4, PT ;  /* 0x00000004ff007c0c */ /* 0x000fc8000bf05070 */
[----:B------:R-:W-:-:S13]  /*0ff0*/  ISETP.NE.AND.EX P0, PT, RZ, UR5, PT, P0 ;  /* 0x00000005ff007c0c */ /* 0x000fda000bf05300 */
[----:B------:R-:W-:Y:S05]  /*1000*/  @!P0 BRA `(.L_x_11) ;  /* 0x0000000000208947 */ /* 0x000fea0003800000 */
[----:B-1----:R-:W1:Y:S02]  /*1010*/  LDC.64 R2, c[0x0][0x598] ;  /* 0x00016600ff027b82 */ /* 0x002e640000000a00 */
[----:B-1----:R-:W2:Y:S02]  /*1020*/  LDG.E.64 R2, desc[UR18][R2.64] ;  /* 0x0000001202027981 */ /* 0x002ea4000c1e1b00 */
[----:B--2---:R-:W-:-:S04]  /*1030*/  ISETP.NE.U32.AND P0, PT, R2, RZ, PT ;  /* 0x000000ff0200720c */ /* 0x004fc80003f05070 */
[----:B------:R-:W-:-:S13]  /*1040*/  ISETP.NE.AND.EX P0, PT, R3, RZ, PT, P0 ;  /* 0x000000ff0300720c */ /* 0x000fda0003f05300 */
[----:B------:R-:W-:Y:S05]  /*1050*/  @!P0 BRA `(.L_x_11) ;  /* 0x00000000000c8947 */ /* 0x000fea0003800000 */
[----:B------:R-:W2:Y:S02]  /*1060*/  LD.E R2, desc[UR18][R2.64] ;  /* 0x0000001202027980 */ /* 0x000ea4000c101900 */
[----:B--2---:R-:W-:Y:S01]  /*1070*/  R2UR UR20, R2 ;  /* 0x00000000021472ca */ /* 0x004fe200000e0000 */
[----:B------:R-:W-:-:S14]  /*1080*/  BRA `(.L_x_12) ;  /* 0x0000000000247947 */ /* 0x000fdc0003800000 */
.L_x_11:
[----:B------:R-:W-:Y:S02]  /*1090*/  ULDC.64 UR4, c[0x0][0x588] ;  /* 0x0001620000047ab9 */ /* 0x000fe40000000a00 */
[----:B------:R-:W-:-:S04]  /*10a0*/  ISETP.NE.U32.AND P0, PT, RZ, UR4, PT ;  /* 0x00000004ff007c0c */ /* 0x000fc8000bf05070 */
[----:B------:R-:W-:-:S13]  /*10b0*/  ISETP.NE.AND.EX P0, PT, RZ, UR5, PT, P0 ;  /* 0x00000005ff007c0c */ /* 0x000fda000bf05300 */
[----:B------:R-:W-:Y:S05]  /*10c0*/  @!P0 BRA `(.L_x_13) ;  /* 0x0000000000108947 */ /* 0x000fea0003800000 */
[----:B-1----:R-:W1:Y:S02]  /*10d0*/  LDC.64 R2, c[0x0][0x588] ;  /* 0x00016200ff027b82 */ /* 0x002e640000000a00 */
[----:B-1----:R-:W2:Y:S02]  /*10e0*/  LDG.E R2, desc[UR18][R2.64] ;  /* 0x0000001202027981 */ /* 0x002ea4000c1e1900 */
[----:B--2---:R-:W-:Y:S01]  /*10f0*/  R2UR UR20, R2 ;  /* 0x00000000021472ca */ /* 0x004fe200000e0000 */
[----:B------:R-:W-:-:S14]  /*1100*/  BRA `(.L_x_12) ;  /* 0x0000000000047947 */ /* 0x000fdc0003800000 */
.L_x_13:
[----:B------:R-:W-:-:S05]  /*1110*/  ULDC UR20, c[0x0][0x580] ;  /* 0x0001600000147ab9 */ /* 0x000fca0000000800 */
.L_x_12:
[----:B------:R-:W-:Y:S02]  /*1120*/  ULDC.64 UR4, c[0x0][0x5a0] ;  /* 0x0001680000047ab9 */ /* 0x000fe40000000a00 */
        /* <DEDUP_REMOVED lines=11> */
.L_x_14:
        /* <DEDUP_REMOVED lines=8> */
.L_x_16:
[----:B------:R-:W-:-:S05]  /*1260*/  ULDC UR21, c[0x0][0x584] ;  /* 0x0001610000157ab9 */ /* 0x000fca0000000800 */
.L_x_15:
[----:B------:R-:W-:-:S13]  /*1270*/  LOP3.LUT P0, RZ, R4, 0xff, RZ, 0xc0, !PT ;  /* 0x000000ff04ff7812 */ /* 0x000fda000780c0ff */
[----:B------:R-:W-:Y:S05]  /*1280*/  @!P0 EXIT ;  /* 0x000000000000894d */ /* 0x000fea0003800000 */
[----:B------:R-:W-:Y:S01]  /*1290*/  ULDC UR4, c[0x0][0x28c] ;  /* 0x0000a30000047ab9 */ /* 0x000fe20000000800 */
[----:B------:R-:W-:Y:S02]  /*12a0*/  ULOP3.LUT UR23, UR13, 0x1, URZ, 0xfc, !UPT ;  /* 0x000000010d177892 */ /* 0x000fe4000f8efc3f */
[----:B------:R-:W-:-:S04]  /*12b0*/  UIADD3 UR4, UR4, 0x7f, URZ ;  /* 0x0000007f04047890 */ /* 0x000fc8000fffe03f */
[----:B------:R-:W-:-:S04]  /*12c0*/  USHF.R.S32.HI UR5, URZ, 0x1f, UR4 ;  /* 0x0000001f3f057899 */ /* 0x000fc80008011404 */
[----:B------:R-:W-:-:S03]  /*12d0*/  ULEA.HI UR5, UR5, UR4, URZ, 0x7 ;  /* 0x0000000405057291 */ /* 0x000fc6000f8f383f */
[----:B------:R-:W-:Y:S01]  /*12e0*/  UMOV UR4, URZ ;  /* 0x0000003f00047c82 */ /* 0x000fe20008000000 */
[----:B------:R-:W-:-:S03]  /*12f0*/  USHF.R.S32.HI UR12, URZ, 0x7, UR5 ;  /* 0x000000073f0c7899 */ /* 0x000fc60008011405 */
[----:B------:R-:W-:-:S09]  /*1300*/  UMOV UR5, URZ ;  /* 0x0000003f00057c82 */ /* 0x000fd20008000000 */
.L_x_299:
[----:B-1----:R-:W1:Y:S01]  /*1310*/  S2R R0, SR_TID.X ;  /* 0x0000000000007919 */ /* 0x002e620000002100 */
[----:B--2---:R-:W2:Y:S01]  /*1320*/  S2UR UR11, SR_CgaCtaId ;  /* 0x00000000000b79c3 */ /* 0x004ea20000008800 */
[----:B------:R-:W-:Y:S01]  /*1330*/  UMOV UR14, 0x400 ;  /* 0x00000400000e7882 */ /* 0x000fe20000000000 */
[----:B------:R-:W-:Y:S01]  /*1340*/  UMOV UR6, URZ ;  /* 0x0000003f00067c82 */ /* 0x000fe20008000000 */
[----:B------:R-:W-:Y:S01]  /*1350*/  STL [R1+0x6c], RZ ;  /* 0x00006cff01007387 */ /* 0x000fe20000100800 */
[----:B------:R-:W-:Y:S01]  /*1360*/  UMOV UR7, URZ ;  /* 0x0000003f00077c82 */ /* 0x000fe20008000000 */
[----:B------:R-:W-:Y:S01]  /*1370*/  UMOV UR8, URZ ;  /* 0x0000003f00087c82 */ /* 0x000fe20008000000 */
[----:B------:R-:W-:Y:S01]  /*1380*/  UMOV UR16, UR5 ;  /* 0x0000000500107c82 */ /* 0x000fe20008000000 */
[----:B------:R-:W-:Y:S01]  /*1390*/  STL [R1+0x68], RZ ;  /* 0x000068ff01007387 */ /* 0x000fe20000100800 */
[----:B---3--:R-:W3:Y:S01]  /*13a0*/  LDC R2, c[0x0][0x28c] ;  /* 0x0000a300ff027b82 */ /* 0x008ee20000000800 */
[----:B------:R-:W-:Y:S01]  /*13b0*/  UMOV UR17, UR4 ;  /* 0x0000000400117c82 */ /* 0x000fe20008000000 */
[----:B------:R-:W-:Y:S01]  /*13c0*/  CS2R R4, SRZ ;  /* 0x0000000000047805 */ /* 0x000fe2000001ff00 */
[----:B------:R-:W-:Y:S01]  /*13d0*/  STL [R1+0x64], RZ ;  /* 0x000064ff01007387 */ /* 0x000fe20000100800 */
[----:B------:R-:W-:-:S02]  /*13e0*/  CS2R R6, SRZ ;  /* 0x0000000000067805 */ /* 0x000fc4000001ff00 */
[----:B------:R-:W-:Y:S02]  /*13f0*/  CS2R R8, SRZ ;  /* 0x0000000000087805 */ /* 0x000fe4000001ff00 */
[----:B------:R-:W-:Y:S01]  /*1400*/  CS2R R10, SRZ ;  /* 0x00000000000a7805 */ /* 0x000fe2000001ff00 */
[----:B------:R-:W-:Y:S01]  /*1410*/  STL [R1+0x60], RZ ;  /* 0x000060ff01007387 */ /* 0x000fe20000100800 */
[----:B------:R-:W-:Y:S02]  /*1420*/  CS2R R12, SRZ ;  /* 0x00000000000c7805 */ /* 0x000fe4000001ff00 */
[----:B------:R-:W-:Y:S02]  /*1430*/  CS2R R14, SRZ ;  /* 0x00000000000e7805 */ /* 0x000fe4000001ff00 */
[----:B------:R-:W-:Y:S01]  /*1440*/  CS2R R16, SRZ ;  /* 0x0000000000107805 */ /* 0x000fe2000001ff00 */
[----:B------:R-:W-:Y:S01]  /*1450*/  STL [R1+0x5c], RZ ;  /* 0x00005cff01007387 */ /* 0x000fe20000100800 */
[----:B0-----:R-:W-:-:S02]  /*1460*/  CS2R R18, SRZ ;  /* 0x0000000000127805 */ /* 0x001fc4000001ff00 */
[----:B------:R-:W-:Y:S02]  /*1470*/  CS2R R20, SRZ ;  /* 0x0000000000147805 */ /* 0x000fe4000001ff00 */
[----:B------:R-:W-:Y:S01]  /*1480*/  CS2R R22, SRZ ;  /* 0x0000000000167805 */ /* 0x000fe2000001ff00 */
[----:B------:R-:W-:Y:S01]  /*1490*/  STL [R1+0x58], RZ ;  /* 0x000058ff01007387 */ /* 0x000fe20000100800 */
[----:B--2---:R-:W-:Y:S01]  /*14a0*/  ULEA UR14, UR11, UR14, 0x18 ;  /* 0x0000000e0b0e7291 */ /* 0x004fe2000f8ec03f */
[----:B------:R-:W-:Y:S02]  /*14b0*/  CS2R R152, SRZ ;  /* 0x0000000000987805 */ /* 0x000fe4000001ff00 */
[----:B------:R-:W-:Y:S01]  /*14c0*/  CS2R R154, SRZ ;  /* 0x00000000009a7805 */ /* 0x000fe2000001ff00 */
[----:B------:R-:W-:Y:S01]  /*14d0*/  STL [R1+0x54], RZ ;  /* 0x000054ff01007387 */ /* 0x000fe20000100800 */
[----:B------:R-:W-:Y:S02]  /*14e0*/  CS2R R156, SRZ ;  /* 0x00000000009c7805 */ /* 0x000fe4000001ff00 */
[----:B------:R-:W-:-:S02]  /*14f0*/  CS2R R158, SRZ ;  /* 0x00000000009e7805 */ /* 0x000fc4000001ff00 */
[----:B------:R-:W-:Y:S02]  /*1500*/  CS2R R160, SRZ ;  /* 0x0000000000a07805 */ /* 0x000fe4000001ff00 */
[----:B-1----:R-:W-:Y:S01]  /*1510*/  LOP3.LUT R0, R0, 0x80, RZ, 0xc0, !PT ;  /* 0x0000008000007812 */ /* 0x002fe200078ec0ff */
[----:B------:R-:W-:Y:S01]  /*1520*/  STL [R1+0x50], RZ ;  /* 0x000050ff01007387 */ /* 0x000fe20000100800 */
[----:B---3--:R-:W-:Y:S02]  /*1530*/  ISETP.GE.AND P0, PT, R2, 0x1, PT ;  /* 0x000000010200780c */ /* 0x008fe40003f06270 */
[----:B------:R-:W-:Y:S02]  /*1540*/  CS2R R2, SRZ ;  /* 0x0000000000027805 */ /* 0x000fe4000001ff00 */
[----:B------:R-:W-:Y:S01]  /*1550*/  SHF.R.U32.HI R0, RZ, 0x7, R0 ;  /* 0x00000007ff007819 */ /* 0x000fe20000011600 */
        /* <DEDUP_REMOVED lines=8> */
[----:B------:R-:W0:Y:S01]  /*15e0*/  SHFL.IDX PT, R0, R0, RZ, 0x1f ;  /* 0x00001fff00007589 */ /* 0x000e2200000e0000 */
[----:B------:R-:W-:-:S02]  /*15f0*/  CS2R R174, SRZ ;  /* 0x0000000000ae7805 */ /* 0x000fc4000001ff00 */
[----:B------:R-:W-:Y:S02]  /*1600*/  CS2R R176, SRZ ;  /* 0x0000000000b07805 */ /* 0x000fe4000001ff00 */
[----:B------:R-:W-:Y:S01]  /*1610*/  CS2R R178, SRZ ;  /* 0x0000000000b27805 */ /* 0x000fe2000001ff00 */
[----:B------:R1:W-:Y:S01]  /*1620*/  STL [R1+0x44], RZ ;  /* 0x000044ff01007387 */ /* 0x0003e20000100800 */
[----:B------:R-:W-:Y:S02]  /*1630*/  CS2R R180, SRZ ;  /* 0x0000000000b47805 */ /* 0x000fe4000001ff00 */
[----:B------:R-:W-:Y:S02]  /*1640*/  CS2R R182, SRZ ;  /* 0x0000000000b67805 */ /* 0x000fe4000001ff00 */
[----:B------:R-:W-:Y:S01]  /*1650*/  CS2R R184, SRZ ;  /* 0x0000000000b87805 */ /* 0x000fe2000001ff00 */
[----:B------:R1:W-:Y:S01]  /*1660*/  STL [R1+0x40], RZ ;  /* 0x000040ff01007387 */ /* 0x0003e20000100800 */
        /* <DEDUP_REMOVED lines=14> */
[----:B------:R-:W-:Y:S02]  /*1750*/  CS2R R208, SRZ ;  /* 0x0000000000d07805 */ /* 0x000fe4000001ff00 */
[----:B0-----:R-:W-:Y:S01]  /*1760*/  R2UR UR9, R0 ;  /* 0x00000000000972ca */ /* 0x001fe200000e0000 */
[----:B------:R1:W-:Y:S01]  /*1770*/  STL [R1+0x30], RZ ;  /* 0x000030ff01007387 */ /* 0x0003e20000100800 */
[----:B------:R-:W-:Y:S01]  /*1780*/  IMAD.MOV.U32 R0, RZ, RZ, RZ ;  /* 0x000000ffff007224 */ /* 0x000fe200078e00ff */
[----:B------:R-:W-:-:S02]  /*1790*/  CS2R R210, SRZ ;  /* 0x0000000000d27805 */ /* 0x000fc4000001ff00 */
[----:B------:R-:W-:Y:S01]  /*17a0*/  CS2R R212, SRZ ;  /* 0x0000000000d47805 */ /* 0x000fe2000001ff00 */
[----:B------:R1:W-:Y:S01]  /*17b0*/  STL [R1+0x2c], RZ ;  /* 0x00002cff01007387 */ /* 0x0003e20000100800 */
[----:B------:R-:W-:Y:S02]  /*17c0*/  CS2R R214, SRZ ;  /* 0x0000000000d67805 */ /* 0x000fe4000001ff00 */
[----:B------:R-:W-:Y:S02]  /*17d0*/  CS2R R216, SRZ ;  /* 0x0000000000d87805 */ /* 0x000fe4000001ff00 */
[----:B------:R-:W-:Y:S01]  /*17e0*/  CS2R R218, SRZ ;  /* 0x0000000000da7805 */ /* 0x000fe2000001ff00 */
[----:B------:R1:W-:Y:S01]  /*17f0*/  STL [R1+0x28], RZ ;  /* 0x000028ff01007387 */ /* 0x0003e20000100800 */
[----:B------:R-:W-:Y:S02]  /*1800*/  CS2R R220, SRZ ;  /* 0x0000000000dc7805 */ /* 0x000fe4000001ff00 */
[----:B------:R-:W-:-:S02]  /*1810*/  CS2R R222, SRZ ;  /* 0x0000000000de7805 */ /* 0x000fc4000001ff00 */
[----:B------:R-:W-:Y:S01]  /*1820*/  CS2R R224, SRZ ;  /* 0x0000000000e07805 */ /* 0x000fe2000001ff00 */
[----:B------:R1:W-:Y:S01]  /*1830*/  STL [R1+0x24], RZ ;  /* 0x000024ff01007387 */ /* 0x0003e20000100800 */
[----:B------:R-:W-:Y:S01]  /*1840*/  ULEA.HI UR10, UR9, UR9, URZ, 0x1 ;  /* 0x00000009090a7291 */ /* 0x000fe2000f8f083f */
[----:B------:R-:W-:Y:S01]  /*1850*/  CS2R R226, SRZ ;  /* 0x0000000000e27805 */ /* 0x000fe2000001ff00 */
[----:B------:R-:W-:Y:S01]  /*1860*/  IMAD.MOV.U32 R228, RZ, RZ, RZ ;  /* 0x000000ffffe47224 */ /* 0x000fe200078e00ff */
[----:B------:R1:W-:Y:S01]  /*1870*/  STL [R1+0x20], RZ ;  /* 0x000020ff01007387 */ /* 0x0003e20000100800 */
[----:B------:R-:W-:Y:S01]  /*1880*/  ULOP3.LUT UR10, UR10, 0x7fffe, URZ, 0xc0, !UPT ;  /* 0x0007fffe0a0a7892 */ /* 0x000fe2000f8ec03f */
[----:B------:R-:W-:Y:S02]  /*1890*/  CS2R R24, SRZ ;  /* 0x0000000000187805 */ /* 0x000fe4000001ff00 */
[----:B------:R-:W-:Y:S01]  /*18a0*/  CS2R R26, SRZ ;  /* 0x00000000001a7805 */ /* 0x000fe2000001ff00 */
[----:B------:R1:W-:Y:S01]  /*18b0*/  STL [R1+0x1c], RZ ;  /* 0x00001cff01007387 */ /* 0x0003e20000100800 */
[----:B------:R-:W-:Y:S01]  /*18c0*/  UIADD3 UR10, UR9, -UR10, URZ ;  /* 0x8000000a090a7290 */ /* 0x000fe2000fffe03f */
[----:B------:R-:W-:-:S02]  /*18d0*/  CS2R R28, SRZ ;  /* 0x00000000001c7805 */ /* 0x000fc4000001ff00 */
[----:B----4-:R-:W-:Y:S01]  /*18e0*/  CS2R R30, SRZ ;  /* 0x00000000001e7805 */ /* 0x010fe2000001ff00 */
[----:B------:R1:W-:Y:S01]  /*18f0*/  STL [R1+0x18], RZ ;  /* 0x000018ff01007387 */ /* 0x0003e20000100800 */
[----:B------:R-:W-:Y:S01]  /*1900*/  ULEA UR10, UR10, UR14, 0xd ;  /* 0x0000000e0a0a7291 */ /* 0x000fe2000f8e683f */
[----:B------:R-:W-:Y:S02]  /*1910*/  CS2R R32, SRZ ;  /* 0x0000000000207805 */ /* 0x000fe4000001ff00 */
[----:B------:R-:W-:Y:S01]  /*1920*/  CS2R R34, SRZ ;  /* 0x0000000000227805 */ /* 0x000fe2000001ff00 */
[----:B------:R1:W-:Y:S01]  /*1930*/  STL [R1+0x14], RZ ;  /* 0x000014ff01007387 */ /* 0x0003e20000100800 */
[----:B------:R-:W-:Y:S01]  /*1940*/  UIADD3 UR10, UR10, 0x100, URZ ;  /* 0x000001000a0a7890 */ /* 0x000fe2000fffe03f */
[----:B------:R-:W-:Y:S02]  /*1950*/  CS2R R36, SRZ ;  /* 0x0000000000247805 */ /* 0x000fe4000001ff00 */
[----:B------:R-:W-:Y:S01]  /*1960*/  CS2R R38, SRZ ;  /* 0x0000000000267805 */ /* 0x000fe2000001ff00 */
[----:B------:R1:W-:Y:S01]  /*1970*/  STL [R1+0x10], RZ ;  /* 0x000010ff01007387 */ /* 0x0003e20000100800 */
[----:B------:R-:W-:Y:S01]  /*1980*/  USHF.R.U32.HI UR10, URZ, 0x4, UR10 ;  /* 0x000000043f0a7899 */ /* 0x000fe2000801160a */
[----:B------:R-:W-:-:S02]  /*1990*/  CS2R R40, SRZ ;  /* 0x0000000000287805 */ /* 0x000fc4000001ff00 */
[----:B------:R-:W-:Y:S01]  /*19a0*/  CS2R R42, SRZ ;  /* 0x00000000002a7805 */ /* 0x000fe2000001ff00 */
[----:B------:R1:W-:Y:S01]  /*19b0*/  STL [R1+0xc], RZ ;  /* 0x00000cff01007387 */ /* 0x0003e20000100800 */
[----:B------:R-:W-:Y:S01]  /*19c0*/  ULOP3.LUT UR15, UR10, 0x3fff, URZ, 0xc0, !UPT ;  /* 0x00003fff0a0f7892 */ /* 0x000fe2000f8ec03f */
        /* <DEDUP_REMOVED lines=10> */
[----:B------:R1:W-:Y:S01]  /*1a70*/  STL [R1], RZ ;  /* 0x000000ff01007387 */ /* 0x0003e20000100800 */
[----:B------:R-:W-:Y:S02]  /*1a80*/  CS2R R60, SRZ ;  /* 0x00000000003c7805 */ /* 0x000fe4000001ff00 */
[----:B------:R-:W-:Y:S02]  /*1a90*/  CS2R R62, SRZ ;  /* 0x00000000003e7805 */ /* 0x000fe4000001ff00 */
[----:B------:R-:W-:Y:S02]  /*1aa0*/  CS2R R64, SRZ ;  /* 0x0000000000407805 */ /* 0x000fe4000001ff00 */
[----:B------:R-:W-:-:S02]  /*1ab0*/  CS2R R66, SRZ ;  /* 0x0000000000427805 */ /* 0x000fc4000001ff00 */
[----:B------:R-:W-:Y:S02]  /*1ac0*/  CS2R R68, SRZ ;  /* 0x0000000000447805 */ /* 0x000fe4000001ff00 */
[----:B------:R-:W-:Y:S02]  /*1ad0*/  CS2R R70, SRZ ;  /* 0x0000000000467805 */ /* 0x000fe4000001ff00 */
        /* <DEDUP_REMOVED lines=39> */
[----:B------:R-:W-:Y:S01]  /*1d50*/  CS2R R150, SRZ ;  /* 0x0000000000967805 */ /* 0x000fe2000001ff00 */
[----:B-1----:R-:W-:Y:S06]  /*1d60*/  @!P0 BRA `(.L_x_17) ;  /* 0x0000001000948947 */ /* 0x002fec0003800000 */
[----:B------:R-:W-:-:S06]  /*1d70*/  UISETP.NE.AND UP0, UPT, UR23, 0x3, UPT ;  /* 0x000000031700788c */ /* 0x000fcc000bf05270 */
[----:B------:R-:W-:-:S13]  /*1d80*/  PLOP3.LUT P1, PT, PT, PT, UP0, 0x80, 0x0 ;  /* 0x000000000000781c */ /* 0x000fda0003f2f008 */
[----:B------:R-:W-:Y:S05]  /*1d90*/  @!P1 BRA `(.L_x_18) ;  /* 0x0000000000049947 */ /* 0x000fea0003800000 */
[----:B------:R-:W-:Y:S01]  /*1da0*/  BPT.TRAP 0x1 ;  /* 0x000000040000795c */ /* 0x000fe20000300000 */
.L_x_18:
[----:B------:R-:W-:Y:S01]  /*1db0*/  ULEA UR6, UR5, UR14, 0x3 ;  /* 0x0000000e05067291 */ /* 0x000fe2000f8e183f */
[----:B------:R-:W-:-:S05]  /*1dc0*/  IMAD.U32 R0, RZ, RZ, UR4 ;  /* 0x00000004ff007e24 */ /* 0x000fca000f8e00ff */
[----:B------:R-:W-:-:S04]  /*1dd0*/  SHF.L.U32 R0, R0, 0x1f, RZ ;  /* 0x0000001f00007819 */ /* 0x000fc800000006ff */
[----:B------:R0:W1:Y:S01]  /*1de0*/  SYNCS.PHASECHK.TRANS64.TRYWAIT P0, [UR6], R0 ;  /* 0x00000000ff0075a7 */ /* 0x0000620008000146 */
[----:B------:R-:W-:Y:S05]  /*1df0*/  @!P1 BRA `(.L_x_19) ;  /* 0x0000000000049947 */ /* 0x000fea0003800000 */
[----:B------:R-:W-:Y:S01]  /*1e00*/  BPT.TRAP 0x1 ;  /* 0x000000040000795c */ /* 0x000fe20000300000 */
.L_x_19:
[----:B-1----:R-:W-:Y:S05]  /*1e10*/  @P0 BRA `(.L_x_20) ;  /* 0x0000000000080947 */ /* 0x002fea0003800000 */
[----:B------:R-:W1:Y:S02]  /*1e20*/  SYNCS.PHASECHK.TRANS64.TRYWAIT P0, [UR6], R0 ;  /* 0x00000000ff0075a7 */ /* 0x000e640008000146 */
[----:B-1----:R-:W-:Y:S05]  /*1e30*/  @!P0 BRA `(.L_x_21) ;  /* 0x000000e400d08947 */ /* 0x002fea0003800000 */
.L_x_20:
[----:B------:R-:W-:Y:S01]  /*1e40*/  UIADD3 UR6, UR14, 0x14100, URZ ;  /* 0x000141000e067890 */ /* 0x000fe2000fffe03f */
[----:B------:R-:W-:Y:S01]  /*1e50*/  WARPGROUP.ARRIVE ;  /* 0x00000000000079c5 */ /* 0x000fe20000000000 */
[----:B------:R-:W-:Y:S01]  /*1e60*/  ULOP3.LUT UR8, UR15, 0x10000, URZ, 0xfc, !UPT ;  /* 0x000100000f087892 */ /* 0x000fe2000f8efc3f */
[----:B------:R2:W-:Y:S01]  /*1e70*/  STL [R1+0x6c], RZ ;  /* 0x00006cff01007387 */ /* 0x0005e20000100800 */
[----:B------:R-:W-:Y:S01]  /*1e80*/  USHF.R.U32.HI UR6, URZ, 0x4, UR6 ;  /* 0x000000043f067899 */ /* 0x000fe20008011606 */
[----:B01----:R-:W-:Y:S01]  /*1e90*/  IMAD.MOV.U32 R0, RZ, RZ, RZ ;  /* 0x000000ffff007224 */ /* 0x003fe200078e00ff */
[----:B------:R-:W-:Y:S01]  /*1ea0*/  UMOV UR9, 0x40000040 ;  /* 0x4000004000097882 */ /* 0x000fe20000000000 */
[----:B------:R-:W-:Y:S01]  /*1eb0*/  UMOV UR11, 0x40000040 ;  /* 0x40000040000b7882 */ /* 0x000fe20000000000 */
[----:B------:R-:W-:Y:S01]  /*1ec0*/  ULOP3.LUT UR6, UR6, 0x3fff, URZ, 0xc0, !UPT ;  /* 0x00003fff06067892 */ /* 0x000fe2000f8ec03f */
[----:B------:R2:W-:Y:S01]  /*1ed0*/  STL [R1+0x68], RZ ;  /* 0x000068ff01007387 */ /* 0x0005e20000100800 */
[----:B------:R-:W-:-:S02]  /*1ee0*/  CS2R R2, SRZ ;  /* 0x0000000000027805 */ /* 0x000fc4000001ff00 */
[----:B------:R-:W-:Y:S01]  /*1ef0*/  CS2R R4, SRZ ;  /* 0x0000000000047805 */ /* 0x000fe2000001ff00 */
[----:B------:R-:W-:Y:S01]  /*1f00*/  ULOP3.LUT UR7, UR6, 0x10000, URZ, 0xfc, !UPT ;  /* 0x0001000006077892 */ /* 0x000fe2000f8efc3f */
[----:B------:R2:W-:Y:S01]  /*1f10*/  STL [R1+0x64], RZ ;  /* 0x000064ff01007387 */ /* 0x0005e20000100800 */
[----:B------:R-:W-:Y:S01]  /*1f20*/  ULEA UR6, UR5, UR8, 0xa ;  /* 0x0000000805067291 */ /* 0x000fe2000f8e503f */
[----:B------:R-:W-:Y:S01]  /*1f30*/  CS2R R6, SRZ ;  /* 0x0000000000067805 */ /* 0x000fe2000001ff00 */
[----:B------:R-:W-:Y:S01]  /*1f40*/  ULEA UR7, UR5, UR7, 0xb ;  /* 0x0000000705077291 */ /* 0x000fe2000f8e583f */
[----:B------:R2:W-:Y:S01]  /*1f50*/  STL [R1+0x60], RZ ;  /* 0x000060ff01007387 */ /* 0x0005e20000100800 */
[----:B------:R-:W-:Y:S02]  /*1f60*/  CS2R R8, SRZ ;  /* 0x0000000000087805 */ /* 0x000fe4000001ff00 */
[----:B------:R-:W-:Y:S02]  /*1f70*/  CS2R R10, SRZ ;  /* 0x00000000000a7805 */ /* 0x000fe4000001ff00 */
[----:B------:R-:W-:Y:S01]  /*1f80*/  CS2R R12, SRZ ;  /* 0x00000000000c7805 */ /* 0x000fe2000001ff00 */
[----:B------:R-:W-:Y:S01]  /*1f90*/  UMOV UR8, UR6 ;  /* 0x0000000600087c82 */ /* 0x000fe20008000000 */
[----:B------:R2:W-:Y:S01]  /*1fa0*/  STL [R1+0x5c], RZ ;  /* 0x00005cff01007387 */ /* 0x0005e20000100800 */
[----:B------:R-:W-:Y:S01]  /*1fb0*/  UMOV UR10, UR7 ;  /* 0x00000007000a7c82 */ /* 0x000fe20008000000 */
[----:B------:R-:W-:Y:S01]  /*1fc0*/  CS2R R14, SRZ ;  /* 0x00000000000e7805 */ /* 0x000fe2000001ff00 */
[----:B------:R-:W-:Y:S01]  /*1fd0*/  QGMMA.64x256x32.F32.E4M3.E4M3 R24, gdesc[UR8], RZ, !UPT ;  /* 0x03e00000081879f3 */ /* 0x000fe2000c7008ff */
[----:B------:R-:W-:Y:S01]  /*1fe0*/  UIADD3 UR8, UR6, 0x2, URZ ;  /* 0x0000000206087890 */ /* 0x000fe2000fffe03f */
[----:B------:R2:W-:Y:S01]  /*1ff0*/  STL [R1+0x58], RZ ;  /* 0x000058ff01007387 */ /* 0x0005e20000100800 */
[----:B------:R-:W-:Y:S01]  /*2000*/  UIADD3 UR10, UR7, 0x2, URZ ;  /* 0x00000002070a7890 */ /* 0x000fe2000fffe03f */
[----:B------:R-:W-:Y:S01]  /*2010*/  CS2R R16, SRZ ;  /* 0x0000000000107805 */ /* 0x000fe2000001ff00 */
[----:B------:R-:W-:Y:S01]  /*2020*/  UMOV UR9, 0x40000040 ;  /* 0x4000004000097882 */ /* 0x000fe20000000000 */
[----:B------:R-:W-:Y:S01]  /*2030*/  UMOV UR11, 0x40000040 ;  /* 0x40000040000b7882 */ /* 0x000fe20000000000 */
        /* <DEDUP_REMOVED lines=54> */
[----:B------:R-:W-:Y:S01]  /*23a0*/  CS2R R226, SRZ ;  /* 0x0000000000e27805 */ /* 0x000fe2000001ff00 */
[----:B------:R-:W-:Y:S01]  /*23b0*/  IMAD.MOV.U32 R228, RZ, RZ, RZ ;  /* 0x000000ffffe47224 */ /* 0x000fe200078e00ff */
[----:B------:R2:W-:Y:S04]  /*23c0*/  STL [R1+0x1c], RZ ;  /* 0x00001cff01007387 */ /* 0x0005e80000100800 */
[----:B------:R2:W-:Y:S04]  /*23d0*/  STL [R1+0x18], RZ ;  /* 0x000018ff01007387 */ /* 0x0005e80000100800 */
[----:B------:R2:W-:Y:S04]  /*23e0*/  STL [R1+0x14], RZ ;  /* 0x000014ff01007387 */ /* 0x0005e80000100800 */
[----:B------:R2:W-:Y:S04]  /*23f0*/  STL [R1+0x10], RZ ;  /* 0x000010ff01007387 */ /* 0x0005e80000100800 */
[----:B------:R2:W-:Y:S04]  /*2400*/  STL [R1+0xc], RZ ;  /* 0x00000cff01007387 */ /* 0x0005e80000100800 */
[----:B------:R2:W-:Y:S04]  /*2410*/  STL [R1+0x8], RZ ;  /* 0x000008ff01007387 */ /* 0x0005e80000100800 */
[----:B------:R2:W-:Y:S04]  /*2420*/  STL [R1+0x4], RZ ;  /* 0x000004ff01007387 */ /* 0x0005e80000100800 */
[----:B------:R2:W-:Y:S01]  /*2430*/  STL [R1], RZ ;  /* 0x000000ff01007387 */ /* 0x0005e20000100800 */
[----:B------:R-:W-:Y:S01]  /*2440*/  QGMMA.64x256x32.F32.E4M3.E4M3 R24, gdesc[UR8], R24 ;  /* 0x03e00000081879f3 */ /* 0x000fe20008700818 */
[----:B------:R-:W-:-:S02]  /*2450*/  UIADD3 UR8, UR6, 0x4, URZ ;  /* 0x0000000406087890 */ /* 0x000fc4000fffe03f */
[----:B------:R-:W-:Y:S01]  /*2460*/  UIADD3 UR10, UR7, 0x4, URZ ;  /* 0x00000004070a7890 */ /* 0x000fe2000fffe03f */
[----:B------:R-:W-:Y:S01]  /*2470*/  UMOV UR9, 0x40000040 ;  /* 0x4000004000097882 */ /* 0x000fe20000000000 */
[----:B------:R-:W-:-:S15]  /*2480*/  UMOV UR11, 0x40000040 ;  /* 0x40000040000b7882 */ /* 0x000fde0000000000 */
[----:B------:R-:W-:-:S08]  /*2490*/  NOP ;  /* 0x0000000000007918 */ /* 0x000fd00000000000 */
[----:B------:R-:W-:Y:S01]  /*24a0*/  QGMMA.64x256x32.F32.E4M3.E4M3 R24, gdesc[UR8], R24 ;  /* 0x03e00000081879f3 */ /* 0x000fe20008700818 */
[----:B------:R-:W-:Y:S02]  /*24b0*/  UIADD3 UR10, UR7, 0x6, URZ ;  /* 0x00000006070a7890 */ /* 0x000fe4000fffe03f */
[----:B------:R-:W-:Y:S01]  /*24c0*/  UIADD3 UR8, UR6, 0x6, URZ ;  /* 0x0000000606087890 */ /* 0x000fe2000fffe03f */
[----:B------:R-:W-:Y:S01]  /*24d0*/  ULDC UR7, c[0x0][0x50c] ;  /* 0x0001430000077ab9 */ /* 0x000fe20000000800 */
[----:B------:R-:W-:Y:S01]  /*24e0*/  UMOV UR9, 0x40000040 ;  /* 0x4000004000097882 */ /* 0x000fe20000000000 */
[----:B------:R-:W-:Y:S01]  /*24f0*/  UISETP.NE.AND UP0, UPT, UR7, 0x4, UPT ;  /* 0x000000040700788c */ /* 0x000fe2000bf05270 */
[----:B------:R-:W-:Y:S01]  /*2500*/  UMOV UR11, 0x40000040 ;  /* 0x40000040000b7882 */ /* 0x000fe20000000000 */
[----:B------:R-:W-:Y:S02]  /*2510*/  UMOV UR6, 0x4 ;  /* 0x0000000400067882 */ /* 0x000fe40000000000 */
[----:B------:R-:W-:-:S06]  /*2520*/  USEL UR7, URZ, 0x1, UP0 ;  /* 0x000000013f077887 */ /* 0x000fcc0008000000 */
[----:B------:R-:W-:-:S12]  /*2530*/  ISETP.NE.AND P0, PT, RZ, UR7, PT ;  /* 0x00000007ff007c0c */ /* 0x000fd8000bf05270 */
[----:B------:R-:W-:Y:S01]  /*2540*/  QGMMA.64x256x32.F32.E4M3.E4M3 R24, gdesc[UR8], R24, gsb0 ;  /* 0x03e00000081879f3 */ /* 0x000fe20008000818 */
[----:B--2---:R-:W-:Y:S05]  /*2550*/  @!P0 BRA `(.L_x_22) ;  /* 0x0000000800808947 */ /* 0x004fea0003800000 */
[----:B------:R-:W-:Y:S02]  /*2560*/  WARPGROUP.DEPBAR.LE gsb0, 0x0 ;  /* 0x00008000000079c5 */ /* 0x000fe40000010000 */
[----:B------:R-:W-:-:S01]  /*2570*/  FADD R227, RZ, R25 ;  /* 0x00000019ffe37221 */ /* 0x000fc20000000000 */
[----:B------:R-:W-:Y:S01]  /*2580*/  FADD R228, RZ, R24 ;  /* 0x00000018ffe47221 */ /* 0x000fe20000000000 */
[----:B------:R-:W-:-:S01]  /*2590*/  FADD R226, RZ, R26 ;  /* 0x0000001affe27221 */ /* 0x000fc20000000000 */
[----:B------:R-:W-:Y:S01]  /*25a0*/  FADD R225, RZ, R27 ;  /* 0x0000001bffe17221 */ /* 0x000fe20000000000 */
[----:B------:R-:W-:-:S01]  /*25b0*/  FADD R224, RZ, R28 ;  /* 0x0000001cffe07221 */ /* 0x000fc20000000000 */
[----:B------:R0:W-:Y:S01]  /*25c0*/  STL [R1+0x88], R227 ;  /* 0x000088e301007387 */ /* 0x0001e20000100800 */
[----:B------:R-:W-:-:S01]  /*25d0*/  FADD R223, RZ, R29 ;  /* 0x0000001dffdf7221 */ /* 0x000fc20000000000 */
[----:B------:R-:W-:Y:S01]  /*25e0*/  FADD R222, RZ, R30 ;  /* 0x0000001effde7221 */ /* 0x000fe20000000000 */
[----:B------:R-:W-:-:S01]  /*25f0*/  FADD R221, RZ, R31 ;  /* 0x0000001fffdd7221 */ /* 0x000fc20000000000 */
[----:B------:R-:W-:Y:S01]  /*2600*/  FADD R220, RZ, R32 ;  /* 0x00000020ffdc7221 */ /* 0x000fe20000000000 */
[----:B------:R-:W-:-:S01]  /*2610*/  FADD R219, RZ, R33 ;  /* 0x00000021ffdb7221 */ /* 0x000fc20000000000 */
[----:B------:R-:W-:Y:S01]  /*2620*/  FADD R218, RZ, R34 ;  /* 0x00000022ffda7221 */ /* 0x000fe20000000000 */
[----:B------:R-:W-:-:S01]  /*2630*/  FADD R217, RZ, R35 ;  /* 0x00000023ffd97221 */ /* 0x000fc20000000000 */
[----:B------:R-:W-:Y:S01]  /*2640*/  FADD R216, RZ, R36 ;  /* 0x00000024ffd87221 */ /* 0x000fe20000000000 */
[----:B------:R-:W-:-:S01]  /*2650*/  FADD R215, RZ, R37 ;  /* 0x00000025ffd77221 */ /* 0x000fc20000000000 */
[----:B0-----:R-:W-:Y:S01]  /*2660*/  FADD R227, RZ, R124 ;  /* 0x0000007cffe37221 */ /* 0x001fe20000000000 */
[----:B------:R-:W-:-:S01]  /*2670*/  FADD R214, RZ, R38 ;  /* 0x00000026ffd67221 */ /* 0x000fc20000000000 */
[----:B------:R-:W-:Y:S01]  /*2680*/  FADD R213, RZ, R39 ;  /* 0x00000027ffd57221 */ /* 0x000fe20000000000 */
[----:B------:R-:W-:-:S01]  /*2690*/  FADD R212, RZ, R40 ;  /* 0x00000028ffd47221 */ /* 0x000fc20000000000 */
[----:B------:R-:W-:Y:S01]  /*26a0*/  FADD R211, RZ, R41 ;  /* 0x00000029ffd37221 */ /* 0x000fe20000000000 */
[----:B------:R0:W-:Y:S01]  /*26b0*/  STL [R1], R227 ;  /* 0x000000e301007387 */ /* 0x0001e20000100800 */
        /* <DEDUP_REMOVED lines=94> */
[----:B0-----:R-:W-:-:S05]  /*2ca0*/  FADD R227, RZ, R131 ;  /* 0x00000083ffe37221 */ /* 0x001fca0000000000 */
[----:B------:R0:W-:Y:S02]  /*2cb0*/  STL [R1+0x1c], R227 ;  /* 0x00001ce301007387 */ /* 0x0001e40000100800 */
        /* <DEDUP_REMOVED lines=39> */
[----:B------:R0:W-:Y:S04]  /*2f30*/  STL [R1+0x6c], R227 ;  /* 0x00006ce301007387 */ /* 0x0001e80000100800 */
[----:B0-----:R0:W5:Y:S01]  /*2f40*/  LDL.LU R227, [R1+0x88] ;  /* 0x0000880001e37983 */ /* 0x0011620000300800 */
[----:B------:R-:W-:-:S05]  /*2f50*/  UMOV UR6, URZ ;  /* 0x0000003f00067c82 */ /* 0x000fca0008000000 */
.L_x_22:
[----:B------:R-:W-:Y:S01]  /*2f60*/  UIADD3 UR16, UR5, 0x1, URZ ;  /* 0x0000000105107890 */ /* 0x000fe2000fffe03f */
[----:B------:R-:W-:-:S03]  /*2f70*/  UMOV UR8, 0x1 ;  /* 0x0000000100087882 */ /* 0x000fc60000000000 */
[----:B------:R-:W-:-:S04]  /*2f80*/  UISETP.NE.AND UP0, UPT, UR16, 0x5, UPT ;  /* 0x000000051000788c */ /* 0x000fc8000bf05270 */
[----:B------:R-:W-:Y:S02]  /*2f90*/  USEL UR17, URZ, 0x1, UP0 ;  /* 0x000000013f117887 */ /* 0x000fe40008000000 */
[----:B------:R-:W-:Y:S02]  /*2fa0*/  USEL UR16, UR16, URZ, UP0 ;  /* 0x0000003f10107287 */ /* 0x000fe40008000000 */
[----:B------:R-:W-:-:S12]  /*2fb0*/  ULOP3.LUT UR17, UR4, UR17, URZ, 0x3c, !UPT ;  /* 0x0000001104117292 */ /* 0x000fd8000f8e3c3f */
.L_x_17:
[----:B------:R-:W-:-:S04]  /*2fc0*/  UISETP.LT.AND UP0, UPT, UR12, 0x1, UPT ;  /* 0x000000010c00788c */ /* 0x000fc8000bf01270 */
[----:B------:R-:W-:-:S04]  /*2fd0*/  USEL UR9, UR12, 0x1, UP0 ;  /* 0x000000010c097887 */ /* 0x000fc80008000000 */
[----:B------:R-:W-:-:S04]  /*2fe0*/  UIADD3 UR9, UR12, -UR9, URZ ;  /* 0x800000090c097290 */ /* 0x000fc8000fffe03f */
[----:B------:R-:W-:-:S06]  /*2ff0*/  UISETP.GE.AND UP0, UPT, UR9, 0x1, UPT ;  /* 0x000000010900788c */ /* 0x000fcc000bf06270 */
[----:B------:R-:W-:-:S13]  /*3000*/  PLOP3.LUT P0, PT, PT, PT, UP0, 0x80, 0x0 ;  /* 0x000000000000781c */ /* 0x000fda0003f0f008 */
[----:B------:R-:W-:Y:S05]  /*3010*/  @!P0 BRA `(.L_x_23) ;  /* 0x0000001000dc8947 */ /* 0x000fea0003800000 */
[----:B------:R-:W-:Y:S01]  /*3020*/  UMOV UR24, UR9 ;  /* 0x0000000900187c82 */ /* 0x000fe20008000000 */
[----:B------:R-:W-:Y:S01]  /*3030*/  UMOV UR25, UR5 ;  /* 0x0000000500197c82 */ /* 0x000fe20008000000 */
[----:B------:R-:W-:-:S05]  /*3040*/  ULDC UR27, c[0x0][0x50c] ;  /* 0x00014300001b7ab9 */ /* 0x000fca0000000800 */
.L_x_31:
[----:B------:R-:W-:-:S06]  /*3050*/  UISETP.NE.AND UP0, UPT, UR23, 0x3, UPT ;  /* 0x000000031700788c */ /* 0x000fcc000bf05270 */
[----:B------:R-:W-:-:S13]  /*3060*/  PLOP3.LUT P1, PT, PT, PT, UP0, 0x80, 0x0 ;  /* 0x000000000000781c */ /* 0x000fda0003f2f008 */
[----:B-----5:R-:W-:Y:S05]  /*3070*/  @!P1 BRA `(.L_x_24) ;  /* 0x0000000000049947 */ /* 0x020fea0003800000 */
[----:B------:R-:W-:Y:S01]  /*3080*/  BPT.TRAP 0x1 ;  /* 0x000000040000795c */ /* 0x000fe20000300000 */
.L_x_24:
[----:B------:R-:W1:Y:S01]  /*3090*/  S2UR UR9, SR_CgaCtaId ;  /* 0x00000000000979c3 */ /* 0x000e620000008800 */
[----:B------:R-:W-:Y:S01]  /*30a0*/  UMOV UR14, 0x400 ;  /* 0x00000400000e7882 */ /* 0x000fe20000000000 */
[----:B------:R-:W-:-:S05]  /*30b0*/  IMAD.U32 R229, RZ, RZ, UR17 ;  /* 0x00000011ffe57e24 */ /* 0x000fca000f8e00ff */
[----:B------:R-:W-:Y:S01]  /*30c0*/  SHF.L.U32 R229, R229, 0x1f, RZ ;  /* 0x0000001fe5e57819 */ /* 0x000fe200000006ff */
[----:B-1----:R-:W-:-:S04]  /*30d0*/  ULEA UR14, UR9, UR14, 0x18 ;  /* 0x0000000e090e7291 */ /* 0x002fc8000f8ec03f */
[----:B------:R-:W-:-:S09]  /*30e0*/  ULEA UR9, UR16, UR14, 0x3 ;  /* 0x0000000e10097291 */ /* 0x000fd2000f8e183f */
[----:B------:R1:W2:Y:S01]  /*30f0*/  SYNCS.PHASECHK.TRANS64.TRYWAIT P0, [UR9], R229 ;  /* 0x000000e5ff0075a7 */ /* 0x0002a20008000149 */
[----:B------:R-:W-:Y:S05]  /*3100*/  @!P1 BRA `(.L_x_25) ;  /* 0x0000000000049947 */ /* 0x000fea0003800000 */
[----:B------:R-:W-:Y:S01]  /*3110*/  BPT.TRAP 0x1 ;  /* 0x000000040000795c */ /* 0x000fe20000300000 */
.L_x_25:
[----:B--2---:R-:W-:Y:S05]  /*3120*/  @P0 BRA `(.L_x_26) ;  /* 0x0000000000080947 */ /* 0x004fea0003800000 */
[----:B------:R-:W2:Y:S02]  /*3130*/  SYNCS.PHASECHK.TRANS64.TRYWAIT P0, [UR9], R229 ;  /* 0x000000e5ff0075a7 */ /* 0x000ea40008000149 */
[----:B--2---:R-:W-:Y:S05]  /*3140*/  @!P0 BRA `(.L_x_27) ;  /* 0x000000d400248947 */ /* 0x004fea0003800000 */
.L_x_26:
[----:B------:R-:W-:Y:S01]  /*3150*/  UIADD3 UR9, UR14, 0x14100, URZ ;  /* 0x000141000e097890 */ /* 0x000fe2000fffe03f */
[----:B------:R-:W-:Y:S01]  /*3160*/  WARPGROUP.ARRIVE ;  /* 0x00000000000079c5 */ /* 0x000fe20000000000 */
[----:B------:R-:W-:Y:S02]  /*3170*/  UISETP.NE.AND UP0, UPT, UR7, URZ, UPT ;  /* 0x0000003f0700728c */ /* 0x000fe4000bf05270 */
[----:B------:R-:W-:Y:S02]  /*3180*/  USHF.R.U32.HI UR9, URZ, 0x4, UR9 ;  /* 0x000000043f097899 */ /* 0x000fe40008011609 */
[----:B------:R-:W-:Y:S02]  /*3190*/  USEL UR8, UR8, URZ, !UP0 ;  /* 0x0000003f08087287 */ /* 0x000fe4000c000000 */
[----:B------:R-:W-:Y:S02]  /*31a0*/  ULOP3.LUT UR9, UR9, 0x3fff, URZ, 0xc0, !UPT ;  /* 0x00003fff09097892 */ /* 0x000fe4000f8ec03f */
[----:B------:R-:W-:-:S02]  /*31b0*/  ULOP3.LUT UR7, UR15, 0x10000, URZ, 0xfc, !UPT ;  /* 0x000100000f077892 */ /* 0x000fc4000f8efc3f */
[----:B------:R-:W-:Y:S02]  /*31c0*/  ULOP3.LUT UR9, UR9, 0x10000, URZ, 0xfc, !UPT ;  /* 0x0001000009097892 */ /* 0x000fe4000f8efc3f */
[----:B------:R-:W-:Y:S02]  /*31d0*/  UISETP.NE.U32.AND UP0, UPT, UR8, URZ, UPT ;  /* 0x0000003f0800728c */ /* 0x000fe4000bf05070 */
[----:B------:R-:W-:Y:S02]  /*31e0*/  ULEA UR7, UR16, UR7, 0xa ;  /* 0x0000000710077291 */ /* 0x000fe4000f8e503f */
[----:B------:R-:W-:Y:S01]  /*31f0*/  ULEA UR26, UR16, UR9, 0xb ;  /* 0x00000009101a7291 */ /* 0x000fe2000f8e583f */
[----:B------:R-:W-:Y:S02]  /*3200*/  UMOV UR11, 0x40000040 ;  /* 0x40000040000b7882 */ /* 0x000fe40000000000 */
[----:B------:R-:W-:Y:S01]  /*3210*/  UMOV UR9, 0x40000040 ;  /* 0x4000004000097882 */ /* 0x000fe20000000000 */
[----:B------:R-:W-:Y:S01]  /*3220*/  UIADD3 UR6, UR6, 0x4, URZ ;  /* 0x0000000406067890 */ /* 0x000fe2000fffe03f */
[----:B------:R-:W-:-:S02]  /*3230*/  UMOV UR8, UR7 ;  /* 0x0000000700087c82 */ /* 0x000fc40008000000 */
[----:B------:R-:W-:Y:S02]  /*3240*/  UMOV UR10, UR26 ;  /* 0x0000001a000a7c82 */ /* 0x000fe40008000000 */
[----:B------:R-:W-:Y:S01]  /*3250*/  QGMMA.64x256x32.F32.E4M3.E4M3 R24, gdesc[UR8], R24, UP0 ;  /* 0x03e00000081879f3 */ /* 0x000fe2000bf00818 */
[----:B------:R-:W-:Y:S02]  /*3260*/  UIADD3 UR8, UR7, 0x2, URZ ;  /* 0x0000000207087890 */ /* 0x000fe4000fffe03f */
[----:B------:R-:W-:Y:S01]  /*3270*/  UIADD3 UR10, UR26, 0x2, URZ ;  /* 0x000000021a0a7890 */ /* 0x000fe2000fffe03f */
[----:B------:R-:W-:Y:S01]  /*3280*/  UMOV UR9, 0x40000040 ;  /* 0x4000004000097882 */ /* 0x000fe20000000000 */
[----:B------:R-:W-:Y:S01]  /*3290*/  UMOV UR11, 0x40000040 ;  /* 0x40000040000b7882 */ /* 0x000fe20000000000 */
[----:B------:R-:W-:-:S15]  /*32a0*/  UISETP.NE.AND UP0, UPT, UR6, UR27, UPT ;  /* 0x0000001b0600728c */ /* 0x000fde000bf05270 */
[----:B------:R-:W-:-:S07]  /*32b0*/  NOP ;  /* 0x0000000000007918 */ /* 0x000fce0000000000 */
[----:B------:R-:W-:Y:S01]  /*32c0*/  QGMMA.64x256x32.F32.E4M3.E4M3 R24, gdesc[UR8], R24 ;  /* 0x03e00000081879f3 */ /* 0x000fe20008700818 */
[----:B------:R-:W-:Y:S02]  /*32d0*/  UIADD3 UR8, UR7, 0x4, URZ ;  /* 0x0000000407087890 */ /* 0x000fe4000fffe03f */
[----:B------:R-:W-:Y:S01]  /*32e0*/  UIADD3 UR10, UR26, 0x4, URZ ;  /* 0x000000041a0a7890 */ /* 0x000fe2000fffe03f */
[----:B------:R-:W-:Y:S01]  /*32f0*/  UMOV UR9, 0x40000040 ;  /* 0x4000004000097882 */ /* 0x000fe20000000000 */
[----:B------:R-:W-:-:S15]  /*3300*/  UMOV UR11, 0x40000040 ;  /* 0x40000040000b7882 */ /* 0x000fde0000000000 */
[----:B------:R-:W-:-:S08]  /*3310*/  NOP ;  /* 0x0000000000007918 */ /* 0x000fd00000000000 */
[----:B------:R-:W-:Y:S01]  /*3320*/  QGMMA.64x256x32.F32.E4M3.E4M3 R24, gdesc[UR8], R24 ;  /* 0x03e00000081879f3 */ /* 0x000fe20008700818 */
[----:B------:R-:W-:Y:S02]  /*3330*/  UIADD3 UR8, UR7, 0x6, URZ ;  /* 0x0000000607087890 */ /* 0x000fe4000fffe03f */
[----:B------:R-:W-:Y:S01]  /*3340*/  UIADD3 UR10, UR26, 0x6, URZ ;  /* 0x000000061a0a7890 */ /* 0x000fe2000fffe03f */
[----:B------:R-:W-:Y:S01]  /*3350*/  UMOV UR9, 0x40000040 ;  /* 0x4000004000097882 */ /* 0x000fe20000000000 */
[----:B------:R-:W-:Y:S01]  /*3360*/  UMOV UR11, 0x40000040 ;  /* 0x40000040000b7882 */ /* 0x000fe20000000000 */
[----:B------:R-:W-:-:S06]  /*3370*/  USEL UR7, URZ, 0x1, UP0 ;  /* 0x000000013f077887 */ /* 0x000fcc0008000000 */
[----:B------:R-:W-:-:S15]  /*3380*/  ISETP.NE.AND P0, PT, RZ, UR7, PT ;  /* 0x00000007ff007c0c */ /* 0x000fde000bf05270 */
[----:B------:R-:W-:-:S01]  /*3390*/  NOP ;  /* 0x0000000000007918 */ /* 0x000fc20000000000 */
[----:B------:R-:W-:Y:S03]  /*33a0*/  QGMMA.64x256x32.F32.E4M3.E4M3 R24, gdesc[UR8], R24, gsb0 ;  /* 0x03e00000081879f3 */ /* 0x000fe60008000818 */
[----:B------:R-:W-:Y:S02]  /*33b0*/  WARPGROUP.DEPBAR.LE gsb0, 0x1 ;  /* 0x00008000000079c5 */ /* 0x000fe40000010100 */
[----:B------:R-:W-:Y:S05]  /*33c0*/  @!P0 BRA `(.L_x_28) ;  /* 0x0000000c00708947 */ /* 0x000fea0003800000 */
[----:B------:R-:W-:Y:S02]  /*33d0*/  WARPGROUP.DEPBAR.LE gsb0, 0x0 ;  /* 0x00008000000079c5 */ /* 0x000fe40000010000 */
[----:B-----5:R-:W-:-:S01]  /*33e0*/  FADD R227, R25, R227 ;  /* 0x000000e319e37221 */ /* 0x020fc20000000000 */
[----:B------:R-:W-:Y:S01]  /*33f0*/  FADD R226, R26, R226 ;  /* 0x000000e21ae27221 */ /* 0x000fe20000000000 */
[----:B------:R-:W-:-:S01]  /*3400*/  FADD R225, R27, R225 ;  /* 0x000000e11be17221 */ /* 0x000fc20000000000 */
[----:B------:R-:W-:Y:S01]  /*3410*/  FADD R224, R28, R224 ;  /* 0x000000e01ce07221 */ /* 0x000fe20000000000 */
[----:B------:R-:W-:-:S01]  /*3420*/  FADD R223, R29, R223 ;  /* 0x000000df1ddf7221 */ /* 0x000fc20000000000 */
[----:B------:R2:W-:Y:S01]  /*3430*/  STL [R1+0x88], R227 ;  /* 0x000088e301007387 */ /* 0x0005e20000100800 */
[----:B------:R-:W-:-:S01]  /*3440*/  FADD R222, R30, R222 ;  /* 0x000000de1ede7221 */ /* 0x000fc20000000000 */
[----:B------:R-:W-:Y:S01]  /*3450*/  FADD R221, R31, R221 ;  /* 0x000000dd1fdd7221 */ /* 0x000fe20000000000 */
[----:B------:R-:W-:-:S01]  /*3460*/  FADD R220, R32, R220 ;  /* 0x000000dc20dc7221 */ /* 0x000fc20000000000 */
[----:B------:R-:W-:Y:S01]  /*3470*/  FADD R219, R33, R219 ;  /* 0x000000db21db7221 */ /* 0x000fe20000000000 */
[----:B------:R-:W-:-:S01]  /*3480*/  FADD R218, R34, R218 ;  /* 0x000000da22da7221 */ /* 0x000fc20000000000 */
[----:B------:R-:W-:Y:S01]  /*3490*/  FADD R217, R35, R217 ;  /* 0x000000d923d97221 */ /* 0x000fe20000000000 */
[----:B------:R-:W-:-:S01]  /*34a0*/  FADD R216, R36, R216 ;  /* 0x000000d824d87221 */ /* 0x000fc20000000000 */
[----:B------:R-:W-:Y:S01]  /*34b0*/  FADD R215, R37, R215 ;  /* 0x000000d725d77221 */ /* 0x000fe20000000000 */
[----:B------:R-:W-:-:S01]  /*34c0*/  FADD R214, R38, R214 ;  /* 0x000000d626d67221 */ /* 0x000fc20000000000 */
[----:B--2---:R-:W2:Y:S01]  /*34d0*/  LDL.LU R227, [R1+0x28] ;  /* 0x0000280001e37983 */ /* 0x004ea20000300800 */
[----:B------:R-:W-:-:S01]  /*34e0*/  FADD R213, R39, R213 ;  /* 0x000000d527d57221 */ /* 0x000fc20000000000 */
[----:B------:R-:W-:Y:S01]  /*34f0*/  FADD R212, R40, R212 ;  /* 0x000000d428d47221 */ /* 0x000fe20000000000 */
[----:B------:R-:W-:-:S01]  /*3500*/  FADD R211, R41, R211 ;  /* 0x000000d329d37221 */ /* 0x000fc20000000000 */
[----:B------:R3:W-:Y:S01]  /*3510*/  STL [R1+0x8c], R226 ;  /* 0x00008ce201007387 */ /* 0x0007e20000100800 */
[----:B------:R-:W-:-:S03]  /*3520*/  FADD R228, R24, R228 ;  /* 0x000000e418e47221 */ /* 0x000fc60000000000 */
[----:B---3--:R-:W3:Y:S04]  /*3530*/  LDL.LU R226, [R1+0x24] ;  /* 0x0000240001e27983 */ /* 0x008ee80000300800 */
[----:B------:R4:W-:Y:S04]  /*3540*/  STL [R1+0x90], R225 ;  /* 0x000090e101007387 */ /* 0x0009e80000100800 */
[----:B----4-:R-:W4:Y:S04]  /*3550*/  LDL.LU R225, [R1+0x20] ;  /* 0x0000200001e17983 */ /* 0x010f280000300800 */
[----:B------:R0:W-:Y:S04]  /*3560*/  STL [R1+0x94], R224 ;  /* 0x000094e001007387 */ /* 0x0001e80000100800 */
[----:B0-----:R-:W4:Y:S04]  /*3570*/  LDL.LU R224, [R1+0x1c] ;  /* 0x00001c0001e07983 */ /* 0x001f280000300800 */
        /* <DEDUP_REMOVED lines=13> */
[----:B0-----:R-:W4:Y:S04]  /*3650*/  LDL.LU R217, [R1] ;  /* 0x0000000001d97983 */ /* 0x001f280000300800 */
[----:B------:R-:W-:Y:S04]  /*3660*/  STL [R1+0xb4], R216 ;  /* 0x0000b4d801007387 */ /* 0x000fe80000100800 */
[----:B------:R-:W-:Y:S04]  /*3670*/  STL [R1+0xb8], R215 ;  /* 0x0000b8d701007387 */ /* 0x000fe80000100800 */
[----:B------:R-:W-:Y:S04]  /*3680*/  STL [R1+0xbc], R214 ;  /* 0x0000bcd601007387 */ /* 0x000fe80000100800 */
[----:B------:R-:W-:Y:S04]  /*3690*/  STL [R1+0xc0], R213 ;  /* 0x0000c0d501007387 */ /* 0x000fe80000100800 */
[----:B------:R-:W-:Y:S04]  /*36a0*/  STL [R1+0xc4], R212 ;  /* 0x0000c4d401007387 */ /* 0x000fe80000100800 */
[----:B------:R0:W-:Y:S01]  /*36b0*/  STL [R1+0xc8], R211 ;  /* 0x0000c8d301007387 */ /* 0x0001e20000100800 */
[----:B--2---:R-:W-:-:S01]  /*36c0*/  FADD R227, R134, R227 ;  /* 0x000000e386e37221 */ /* 0x004fc20000000000 */
[----:B---3--:R-:W-:Y:S01]  /*36d0*/  FADD R226, R133, R226 ;  /* 0x000000e285e27221 */ /* 0x008fe20000000000 */
[----:B----4-:R-:W-:-:S01]  /*36e0*/  FADD R225, R132, R225 ;  /* 0x000000e184e17221 */ /* 0x010fc20000000000 */
[----:B------:R-:W-:Y:S01]  /*36f0*/  FADD R224, R131, R224 ;  /* 0x000000e083e07221 */ /* 0x000fe20000000000 */
[----:B------:R-:W-:-:S01]  /*3700*/  FADD R223, R130, R223 ;  /* 0x000000df82df7221 */ /* 0x000fc20000000000 */
[----:B------:R-:W-:Y:S01]  /*3710*/  FADD R222, R129, R222 ;  /* 0x000000de81de7221 */ /* 0x000fe20000000000 */
[----:B------:R-:W-:-:S01]  /*3720*/  FADD R221, R128, R221 ;  /* 0x000000dd80dd7221 */ /* 0x000fc20000000000 */
[----:B------:R-:W-:Y:S01]  /*3730*/  FADD R220, R127, R220 ;  /* 0x000000dc7fdc7221 */ /* 0x000fe20000000000 */
[----:B------:R-:W-:-:S01]  /*3740*/  FADD R219, R126, R219 ;  /* 0x000000db7edb7221 */ /* 0x000fc20000000000 */
[----:B------:R-:W-:Y:S01]  /*3750*/  FADD R218, R125, R218 ;  /* 0x000000da7dda7221 */ /* 0x000fe20000000000 */
[----:B------:R-:W-:-:S05]  /*3760*/  FADD R217, R124, R217 ;  /* 0x000000d97cd97221 */ /* 0x000fca0000000000 */
[----:B------:R2:W-:Y:S04]  /*3770*/  STL [R1], R217 ;  /* 0x000000d901007387 */ /* 0x0005e80000100800 */
[----:B------:R3:W-:Y:S04]  /*3780*/  STL [R1+0x4], R218 ;  /* 0x000004da01007387 */ /* 0x0007e80000100800 */
[----:B------:R4:W-:Y:S04]  /*3790*/  STL [R1+0x8], R219 ;  /* 0x000008db01007387 */ /* 0x0009e80000100800 */
[----:B------:R1:W-:Y:S04]  /*37a0*/  STL [R1+0xc], R220 ;  /* 0x00000cdc01007387 */ /* 0x0003e80000100800 */
[----:B------:R1:W-:Y:S04]  /*37b0*/  STL [R1+0x10], R221 ;  /* 0x000010dd01007387 */ /* 0x0003e80000100800 */
[----:B------:R1:W-:Y:S04]  /*37c0*/  STL [R1+0x14], R222 ;  /* 0x000014de01007387 */ /* 0x0003e80000100800 */
[----:B------:R1:W-:Y:S04]  /*37d0*/  STL [R1+0x18], R223 ;  /* 0x000018df01007387 */ /* 0x0003e80000100800 */
[----:B------:R1:W-:Y:S04]  /*37e0*/  STL [R1+0x1c], R224 ;  /* 0x00001ce001007387 */ /* 0x0003e80000100800 */
[----:B0-----:R-:W4:Y:S04]  /*37f0*/  LDL.LU R211, [R1+0x2c] ;  /* 0x00002c0001d37983 */ /* 0x001f280000300800 */
[----:B------:R0:W-:Y:S04]  /*3800*/  STL [R1+0x20], R225 ;  /* 0x000020e101007387 */ /* 0x0001e80000100800 */
[----:B------:R-:W4:Y:S04]  /*3810*/  LDL.LU R212, [R1+0x30] ;  /* 0x0000300001d47983 */ /* 0x000f280000300800 */
[----:B------:R0:W-:Y:S04]  /*3820*/  STL [R1+0x24], R226 ;  /* 0x000024e201007387 */ /* 0x0001e80000100800 */
[----:B------:R-:W4:Y:S04]  /*3830*/  LDL.LU R213, [R1+0x34] ;  /* 0x0000340001d57983 */ /* 0x000f280000300800 */
[----:B------:R0:W-:Y:S04]  /*3840*/  STL [R1+0x28], R227 ;  /* 0x000028e301007387 */ /* 0x0001e80000100800 */
[----:B------:R-:W4:Y:S04]  /*3850*/  LDL.LU R214, [R1+0x38] ;  /* 0x0000380001d67983 */ /* 0x000f280000300800 */
[----:B------:R-:W4:Y:S04]  /*3860*/  LDL.LU R215, [R1+0x3c] ;  /* 0x00003c0001d77983 */ /* 0x000f280000300800 */
[----:B------:R-:W4:Y:S04]  /*3870*/  LDL.LU R216, [R1+0x40] ;  /* 0x0000400001d87983 */ /* 0x000f280000300800 */
[----:B--2---:R-:W2:Y:S04]  /*3880*/  LDL.LU R217, [R1+0x44] ;  /* 0x0000440001d97983 */ /* 0x004ea80000300800 */
[----:B---3--:R-:W3:Y:S04]  /*3890*/  LDL.LU R218, [R1+0x48] ;  /* 0x0000480001da7983 */ /* 0x008ee80000300800 */
[----:B----4-:R-:W4:Y:S04]  /*38a0*/  LDL.LU R219, [R1+0x4c] ;  /* 0x00004c0001db7983 */ /* 0x010f280000300800 */
[----:B-1----:R-:W4:Y:S04]  /*38b0*/  LDL.LU R220, [R1+0x50] ;  /* 0x0000500001dc7983 */ /* 0x002f280000300800 */
[----:B------:R-:W4:Y:S04]  /*38c0*/  LDL.LU R221, [R1+0x54] ;  /* 0x0000540001dd7983 */ /* 0x000f280000300800 */
[----:B------:R-:W4:Y:S04]  /*38d0*/  LDL.LU R222, [R1+0x58] ;  /* 0x0000580001de7983 */ /* 0x000f280000300800 */
[----:B------:R-:W4:Y:S04]  /*38e0*/  LDL.LU R223, [R1+0x5c] ;  /* 0x00005c0001df7983 */ /* 0x000f280000300800 */
[----:B------:R-:W4:Y:S04]  /*38f0*/  LDL.LU R224, [R1+0x60] ;  /* 0x0000600001e07983 */ /* 0x000f280000300800 */
[----:B0-----:R-:W4:Y:S04]  /*3900*/  LDL.LU R225, [R1+0x64] ;  /* 0x0000640001e17983 */ /* 0x001f280000300800 */
[----:B------:R-:W4:Y:S04]  /*3910*/  LDL.LU R226, [R1+0x68] ;  /* 0x0000680001e27983 */ /* 0x000f280000300800 */
[----:B------:R-:W4:Y:S01]  /*3920*/  LDL.LU R227, [R1+0x6c] ;  /* 0x00006c0001e37983 */ /* 0x000f220000300800 */
[----:B------:R-:W-:-:S05]  /*3930*/  FADD R211, R135, R211 ;  /* 0x000000d387d37221 */ /* 0x000fca0000000000 */
[----:B------:R0:W-:Y:S01]  /*3940*/  STL [R1+0x2c], R211 ;  /* 0x00002cd301007387 */ /* 0x0001e20000100800 */
[----:B------:R-:W-:-:S03]  /*3950*/  FADD R212, R136, R212 ;  /* 0x000000d488d47221 */ /* 0x000fc60000000000 */
[----:B0-----:R0:W5:Y:S01]  /*3960*/  LDL.LU R211, [R1+0xc8] ;  /* 0x0000c80001d37983 */ /* 0x0011620000300800 */
[----:B------:R-:W-:-:S03]  /*3970*/  FADD R213, R137, R213 ;  /* 0x000000d589d57221 */ /* 0x000fc60000000000 */
[----:B------:R1:W-:Y:S01]  /*3980*/  STL [R1+0x30], R212 ;  /* 0x000030d401007387 */ /* 0x0003e20000100800 */
[----:B------:R-:W-:-:S01]  /*3990*/  FADD R214, R138, R214 ;  /* 0x000000d68ad67221 */ /* 0x000fc20000000000 */
[----:B------:R-:W-:Y:S02]  /*39a0*/  FADD R215, R139, R215 ;  /* 0x000000d78bd77221 */ /* 0x000fe40000000000 */
[----:B-1----:R0:W5:Y:S01]  /*39b0*/  LDL.LU R212, [R1+0xc4] ;  /* 0x0000c40001d47983 */ /* 0x0021620000300800 */
[----:B------:R-:W-:-:S03]  /*39c0*/  FADD R216, R140, R216 ;  /* 0x000000d88cd87221 */ /* 0x000fc60000000000 */
[----:B------:R1:W-:Y:S01]  /*39d0*/  STL [R1+0x34], R213 ;  /* 0x000034d501007387 */ /* 0x0003e20000100800 */
[----:B--2---:R-:W-:-:S03]  /*39e0*/  FADD R217, R141, R217 ;  /* 0x000000d98dd97221 */ /* 0x004fc60000000000 */
[----:B-1----:R0:W5:Y:S01]  /*39f0*/  LDL.LU R213, [R1+0xc0] ;  /* 0x0000c00001d57983 */ /* 0x0021620000300800 */
[----:B---3--:R-:W-:-:S03]  /*3a00*/  FADD R218, R142, R218 ;  /* 0x000000da8eda7221 */ /* 0x008fc60000000000 */
[----:B------:R1:W-:Y:S01]  /*3a10*/  STL [R1+0x38], R214 ;  /* 0x000038d601007387 */ /* 0x0003e20000100800 */
[----:B----4-:R-:W-:-:S01]  /*3a20*/  FADD R219, R143, R219 ;  /* 0x000000db8fdb7221 */ /* 0x010fc20000000000 */
[----:B------:R-:W-:Y:S02]  /*3a30*/  FADD R220, R144, R220 ;  /* 0x000000dc90dc7221 */ /* 0x000fe40000000000 */
[----:B-1----:R0:W5:Y:S04]  /*3a40*/  LDL.LU R214, [R1+0xbc] ;  /* 0x0000bc0001d67983 */ /* 0x0021680000300800 */
[----:B------:R1:W-:Y:S01]  /*3a50*/  STL [R1+0x3c], R215 ;  /* 0x00003cd701007387 */ /* 0x0003e20000100800 */
[----:B------:R-:W-:-:S01]  /*3a60*/  FADD R221, R145, R221 ;  /* 0x000000dd91dd7221 */ /* 0x000fc20000000000 */
[----:B------:R-:W-:-:S02]  /*3a70*/  FADD R222, R146, R222 ;  /* 0x000000de92de7221 */ /* 0x000fc40000000000 */
[----:B-1----:R0:W5:Y:S04]  /*3a80*/  LDL.LU R215, [R1+0xb8] ;  /* 0x0000b80001d77983 */ /* 0x0021680000300800 */
[----:B------:R1:W-:Y:S01]  /*3a90*/  STL [R1+0x40], R216 ;  /* 0x000040d801007387 */ /* 0x0003e20000100800 */
[----:B------:R-:W-:-:S03]  /*3aa0*/  FADD R223, R147, R223 ;  /* 0x000000df93df7221 */ /* 0x000fc60000000000 */
        /* <DEDUP_REMOVED lines=13> */
[----:B------:R1:W-:Y:S04]  /*3b80*/  STL [R1+0x54], R221 ;  /* 0x000054dd01007387 */ /* 0x0003e80000100800 */
        /* <DEDUP_REMOVED lines=12> */
[----:B-1----:R0:W5:Y:S01]  /*3c50*/  LDL.LU R227, [R1+0x88] ;  /* 0x0000880001e37983 */ /* 0x0021620000300800 */
        /* <DEDUP_REMOVED lines=82> */
[----:B0-----:R-:W-:-:S06]  /*4180*/  UMOV UR6, URZ ;  /* 0x0000003f00067c82 */ /* 0x001fcc0008000000 */
.L_x_28:
[----:B------:R-:W-:Y:S05]  /*4190*/  @!P1 BRA `(.L_x_29) ;  /* 0x0000000000049947 */ /* 0x000fea0003800000 */
[----:B------:R-:W-:Y:S01]  /*41a0*/  BPT.TRAP 0x1 ;  /* 0x000000040000795c */ /* 0x000fe20000300000 */
.L_x_29:
[----:B------:R2:W-:Y:S04]  /*41b0*/  STL [R1+0x8c], R2 ;  /* 0x00008c0201007387 */ /* 0x0005e80000100800 */
[----:B--2---:R-:W2:Y:S04]  /*41c0*/  LDL R2, [R1+0x70] ;  /* 0x0000700001027983 */ /* 0x004ea80000100800 */
[----:B-----5:R3:W-:Y:S04]  /*41d0*/  STL [R1+0x88], R0 ;  /* 0x0000880001007387 */ /* 0x0207e80000100800 */
[----:B---3--:R-:W3:Y:S01]  /*41e0*/  LDL R0, [R1+0x74] ;  /* 0x0000740001007983 */ /* 0x008ee20000100800 */
[----:B-1----:R-:W-:Y:S01]  /*41f0*/  IMAD.U32 R229, RZ, RZ, UR25 ;  /* 0x00000019ffe57e24 */ /* 0x002fe2000f8e00ff */
[----:B--2---:R-:W-:-:S02]  /*4200*/  ISETP.NE.AND P0, PT, R2, RZ, PT ;  /* 0x000000ff0200720c */ /* 0x004fc40003f05270 */
[----:B------:R1:W5:Y:S11]  /*4210*/  LDL.LU R2, [R1+0x8c] ;  /* 0x00008c0001027983 */ /* 0x0003760000300800 */
[----:B------:R-:W-:-:S05]  /*4220*/  @P0 LEA R229, R229, UR14, 0x3 ;  /* 0x0000000ee5e50c11 */ /* 0x000fca000f8e18ff */
[----:B------:R-:W-:-:S05]  /*4230*/  @P0 VIADD R229, R229, 0x28 ;  /* 0x00000028e5e50836 */ /* 0x000fca0000000000 */
[----:B---3--:R-:W-:Y:S02]  /*4240*/  @P0 PRMT R229, R0, 0x654, R229 ;  /* 0x0000065400e50816 */ /* 0x008fe400000000e5 */
[----:B------:R1:W5:Y:S01]  /*4250*/  LDL.LU R0, [R1+0x88] ;  /* 0x0000880001007983 */ /* 0x0003620000300800 */
[----:B------:R-:W-:Y:S01]  /*4260*/  UISETP.GT.U32.AND UP0, UPT, UR13, 0x1, UPT ;  /* 0x000000010d00788c */ /* 0x000fe2000bf04070 */
[----:B------:R1:W-:Y:S05]  /*4270*/  @P0 SYNCS.ARRIVE.TRANS64.RED.A1T0 RZ, [R229+URZ], RZ ;  /* 0x000000ffe5ff09a7 */ /* 0x0003ea000810043f */
[----:B------:R-:W-:-:S13]  /*4280*/  PLOP3.LUT P0, PT, PT, PT, UP0, 0x80, 0x0 ;  /* 0x000000000000781c */ /* 0x000fda0003f0f008 */
[----:B-1----:R-:W-:Y:S05]  /*4290*/  @P0 BRA `(.L_x_30) ;  /* 0x0000000000040947 */ /* 0x002fea0003800000 */
[----:B------:R-:W-:Y:S01]  /*42a0*/  BPT.TRAP 0x1 ;  /* 0x000000040000795c */ /* 0x000fe20000300000 */
.L_x_30:
[----:B------:R-:W-:Y:S02]  /*42b0*/  UISETP.GT.AND UP2, UPT, UR24, 0x1, UPT ;  /* 0x000000011800788c */ /* 0x000fe4000bf44270 */
[----:B------:R-:W-:Y:S02]  /*42c0*/  UIADD3 UR16, UR16, 0x1, URZ ;  /* 0x0000000110107890 */ /* 0x000fe4000fffe03f */
[----:B------:R-:W-:Y:S02]  /*42d0*/  UIADD3 UR25, UR25, 0x1, URZ ;  /* 0x0000000119197890 */ /* 0x000fe4000fffe03f */
[----:B------:R-:W-:Y:S01]  /*42e0*/  PLOP3.LUT P0, PT, PT, PT, UP2, 0x80, 0x0 ;  /* 0x000000000000781c */ /* 0x000fe20003f0f028 */
[----:B------:R-:W-:Y:S02]  /*42f0*/  UISETP.NE.AND UP0, UPT, UR16, 0x5, UPT ;  /* 0x000000051000788c */ /* 0x000fe4000bf05270 */
[----:B------:R-:W-:Y:S02]  /*4300*/  UIADD3 UR9, UR24, -0x1, URZ ;  /* 0xffffffff18097890 */ /* 0x000fe4000fffe03f */
[----:B------:R-:W-:-:S02]  /*4310*/  USEL UR8, URZ, 0x1, UP0 ;  /* 0x000000013f087887 */ /* 0x000fc40008000000 */
[----:B------:R-:W-:Y:S02]  /*4320*/  UISETP.NE.AND UP1, UPT, UR25, 0x5, UPT ;  /* 0x000000051900788c */ /* 0x000fe4000bf25270 */
[----:B------:R-:W-:Y:S02]  /*4330*/  ULOP3.LUT UR17, UR17, UR8, URZ, 0x3c, !UPT ;  /* 0x0000000811117292 */ /* 0x000fe4000f8e3c3f */
[----:B------:R-:W-:Y:S02]  /*4340*/  USEL UR16, UR16, URZ, UP0 ;  /* 0x0000003f10107287 */ /* 0x000fe40008000000 */
[----:B------:R-:W-:Y:S01]  /*4350*/  USEL UR25, UR25, URZ, UP1 ;  /* 0x0000003f19197287 */ /* 0x000fe20008800000 */
[----:B------:R-:W-:Y:S01]  /*4360*/  UMOV UR8, 0x1 ;  /* 0x0000000100087882 */ /* 0x000fe20000000000 */
[----:B------:R-:W-:Y:S01]  /*4370*/  UMOV UR24, UR9 ;  /* 0x0000000900187c82 */ /* 0x000fe20008000000 */
[----:B------:R-:W-:Y:S09]  /*4380*/  @P0 BRA `(.L_x_31) ;  /* 0xffffffec00300947 */ /* 0x000ff2000383ffff */
.L_x_23:
[----:B------:R-:W-:-:S04]  /*4390*/  UISETP.NE.AND UP0, UPT, UR6, URZ, UPT ;  /* 0x0000003f0600728c */ /* 0x000fc8000bf05270 */
[----:B------:R-:W-:-:S06]  /*43a0*/  USEL UR6, URZ, 0x1, !UP0 ;  /* 0x000000013f067887 */ /* 0x000fcc000c000000 */
[----:B------:R-:W-:-:S13]  /*43b0*/  ISETP.NE.AND P0, PT, RZ, UR6, PT ;  /* 0x00000006ff007c0c */ /* 0x000fda000bf05270 */
[----:B------:R-:W-:Y:S05]  /*43c0*/  @!P0 BRA `(.L_x_32) ;  /* 0x0000000c00c48947 */ /* 0x000fea0003800000 */
[----:B------:R-:W-:Y:S02]  /*43d0*/  WARPGROUP.DEPBAR.LE gsb0, 0x0 ;  /* 0x00008000000079c5 */ /* 0x000fe40000010000 */
[----:B-----5:R-:W-:Y:S01]  /*43e0*/  FADD R227, R25, R227 ;  /* 0x000000e319e37221 */ /* 0x020fe20000000000 */
[----:B------:R-:W-:-:S04]  /*43f0*/  FADD R228, R24, R228 ;  /* 0x000000e418e47221 */ /* 0x000fc80000000000 */
[----:B------:R1:W-:Y:S04]  /*4400*/  STL [R1+0x88], R227 ;  /* 0x000088e301007387 */ /* 0x0003e80000100800 */
[----:B-1----:R-:W2:Y:S04]  /*4410*/  LDL.LU R227, [R1+0x6c] ;  /* 0x00006c0001e37983 */ /* 0x002ea80000300800 */
[----:B--2---:R1:W-:Y:S04]  /*4420*/  STL [R1+0x8c], R227 ;  /* 0x00008ce301007387 */ /* 0x0043e80000100800 */
        /* <DEDUP_REMOVED lines=52> */
[----:B-1----:R-:W2:Y:S01]  /*4770*/  LDL.LU R227, [R1] ;  /* 0x0000000001e37983 */ /* 0x002ea20000300800 */
[----:B------:R-:W-:Y:S01]  /*4780*/  FADD R226, R26, R226 ;  /* 0x000000e21ae27221 */ /* 0x000fe20000000000 */
        /* <DEDUP_REMOVED lines=97> */
[----:B--2---:R-:W-:-:S05]  /*4da0*/  FADD R227, R124, R227 ;  /* 0x000000e37ce37221 */ /* 0x004fca0000000000 */
[----:B------:R1:W-:Y:S04]  /*4db0*/  STL [R1], R227 ;  /* 0x000000e301007387 */ /* 0x0003e80000100800 */
[----:B-1----:R-:W2:Y:S02]  /*4dc0*/  LDL.LU R227, [R1+0xf4] ;  /* 0x0000f40001e37983 */ /* 0x002ea40000300800 */
[----:B--2---:R-:W-:-:S05]  /*4dd0*/  FADD R227, R125, R227 ;  /* 0x000000e37de37221 */ /* 0x004fca0000000000 */
[----:B------:R1:W-:Y:S04]  /*4de0*/  STL [R1+0x4], R227 ;  /* 0x000004e301007387 */ /* 0x0003e80000100800 */
        /* <DEDUP_REMOVED lines=78> */
[----:B-1----:R1:W5:Y:S02]  /*52d0*/  LDL.LU R227, [R1+0x88] ;  /* 0x0000880001e37983 */ /* 0x0023640000300800 */
.L_x_32:
[----:B------:R-:W-:Y:S02]  /*52e0*/  WARPGROUP.DEPBAR.LE gsb0, 0x0 ;  /* 0x00008000000079c5 */ /* 0x000fe40000010000 */
[----:B------:R-:W2:Y:S02]  /*52f0*/  LDC R24, c[0x0][0x28c] ;  /* 0x0000a300ff187b82 */ /* 0x000ea40000000800 */
[----:B--2---:R-:W-:-:S13]  /*5300*/  ISETP.GE.AND P0, PT, R24, 0x1, PT ;  /* 0x000000011800780c */ /* 0x004fda0003f06270 */
[----:B------:R-:W-:Y:S05]  /*5310*/  @!P0 BRA `(.L_x_33) ;  /* 0x0000000000748947 */ /* 0x000fea0003800000 */
[----:B------:R-:W-:-:S06]  /*5320*/  UISETP.NE.AND UP0, UPT, UR23, 0x3, UPT ;  /* 0x000000031700788c */ /* 0x000fcc000bf05270 */
[----:B------:R-:W-:-:S13]  /*5330*/  PLOP3.LUT P0, PT, PT, PT, UP0, 0x80, 0x0 ;  /* 0x000000000000781c */ /* 0x000fda0003f0f008 */
[----:B------:R-:W-:Y:S05]  /*5340*/  @!P0 BRA `(.L_x_34) ;  /* 0x0000000000048947 */ /* 0x000fea0003800000 */
[----:B------:R-:W-:Y:S01]  /*5350*/  BPT.TRAP 0x1 ;  /* 0x000000040000795c */ /* 0x000fe20000300000 */
.L_x_34:
[----:B-----5:R2:W-:Y:S04]  /*5360*/  STL [R1+0x88], R0 ;  /* 0x0000880001007387 */ /* 0x0205e80000100800 */
[----:B--2---:R-:W2:Y:S01]  /*5370*/  LDL R0, [R1+0x70] ;  /* 0x0000700001007983 */ /* 0x004ea20000100800 */
[----:B------:R-:W-:Y:S01]  /*5380*/  BSSY B0, `(.L_x_35) ;  /* 0x0000012000007945 */ /* 0x000fe20003800000 */
[----:B--2---:R-:W-:Y:S02]  /*5390*/  ISETP.NE.AND P0, PT, R0, RZ, PT ;  /* 0x000000ff0000720c */ /* 0x004fe40003f05270 */
[----:B------:R2:W5:Y:S11]  /*53a0*/  LDL.LU R0, [R1+0x88] ;  /* 0x0000880001007983 */ /* 0x0005760000300800 */
[----:B--2---:R-:W-:Y:S05]  /*53b0*/  @!P0 BRA `(.L_x_36) ;  /* 0x0000000000388947 */ /* 0x004fea0003800000 */
[----:B-----5:R2:W-:Y:S04]  /*53c0*/  STL [R1+0x88], R0 ;  /* 0x0000880001007387 */ /* 0x0205e80000100800 */
[----:B--2---:R-:W2:Y:S01]  /*53d0*/  LDL R0, [R1+0x74] ;  /* 0x0000740001007983 */ /* 0x004ea20000100800 */
[----:B------:R-:W-:-:S04]  /*53e0*/  UISETP.LT.AND UP0, UPT, UR12, 0x1, UPT ;  /* 0x000000010c00788c */ /* 0x000fc8000bf01270 */
[----:B------:R-:W-:-:S04]  /*53f0*/  USEL UR8, UR12, 0x1, UP0 ;  /* 0x000000010c087887 */ /* 0x000fc80008000000 */
[----:B------:R-:W-:-:S04]  /*5400*/  UIADD3 UR8, UR5, UR12, -UR8 ;  /* 0x0000000c05087290 */ /* 0x000fc8000fffe808 */
[----:B------:R-:W-:-:S04]  /*5410*/  UIMAD.WIDE.U32 UR6, UR8, -0x33333333, URZ ;  /* 0xcccccccd080678a5 */ /* 0x000fc8000f8e003f */
[----:B------:R-:W-:-:S04]  /*5420*/  USHF.R.U32.HI UR6, URZ, 0x2, UR7 ;  /* 0x000000023f067899 */ /* 0x000fc80008011607 */
[----:B------:R-:W-:-:S04]  /*5430*/  UIMAD UR8, UR6, -0x5, UR8 ;  /* 0xfffffffb060878a4 */ /* 0x000fc8000f8e0208 */
[----:B------:R-:W-:-:S04]  /*5440*/  ULEA UR8, UR8, UR14, 0x3 ;  /* 0x0000000e08087291 */ /* 0x000fc8000f8e183f */
[----:B------:R-:W-:-:S06]  /*5450*/  UIADD3 UR8, UR8, 0x28, URZ ;  /* 0x0000002808087890 */ /* 0x000fcc000fffe03f */
[----:B------:R-:W-:-:S05]  /*5460*/  IMAD.U32 R24, RZ, RZ, UR8 ;  /* 0x00000008ff187e24 */ /* 0x000fca000f8e00ff */
[----:B--2---:R-:W-:Y:S02]  /*5470*/  PRMT R24, R0, 0x654, R24 ;  /* 0x0000065400187816 */ /* 0x004fe40000000018 */
[----:B------:R2:W5:Y:S02]  /*5480*/  LDL.LU R0, [R1+0x88] ;  /* 0x0000880001007983 */ /* 0x0005640000300800 */
[----:B------:R2:W-:Y:S03]  /*5490*/  SYNCS.ARRIVE.TRANS64.RED.A1T0 RZ, [R24+URZ], RZ ;  /* 0x000000ff18ff79a7 */ /* 0x0005e6000810043f */
.L_x_36:
[----:B------:R-:W-:Y:S05]  /*54a0*/  BSYNC B0 ;  /* 0x0000000000007941 */ /* 0x000fea0003800000 */
.L_x_35:
[----:B------:R-:W-:-:S06]  /*54b0*/  UISETP.GT.U32.AND UP0, UPT, UR13, 0x1, UPT ;  /* 0x000000010d00788c */ /* 0x000fcc000bf04070 */
[----:B------:R-:W-:-:S13]  /*54c0*/  PLOP3.LUT P0, PT, PT, PT, UP0, 0x80, 0x0 ;  /* 0x000000000000781c */ /* 0x000fda0003f0f008 */
[----:B------:R-:W-:Y:S05]  /*54d0*/  @P0 BRA `(.L_x_33) ;  /* 0x0000000000040947 */ /* 0x000fea0003800000 */
[----:B------:R-:W-:Y:S01]  /*54e0*/  BPT.TRAP 0x1 ;  /* 0x000000040000795c */ /* 0x000fe20000300000 */
.L_x_33:
[----:B------:R3:W-:Y:S01]  /*54f0*/  STL [R1+0x90], R3 ;  /* 0x0000900301007387 */ /* 0x0007e20000100800 */
[----:B------:R-:W4:Y:S01]  /*5500*/  LDC R28, c[0x0][0x288] ;  /* 0x0000a200ff1c7b82 */ /* 0x000f220000000800 */
[----:B------:R-:W-:Y:S02]  /*5510*/  UIADD3 UR9, UR12, UR5, URZ ;  /* 0x000000050c097290 */ /* 0x000fe4000fffe03f */
[----:B-----5:R0:W-:Y:S01]  /*5520*/  STL [R1+0x8c], R2 ;  /* 0x00008c0201007387 */ /* 0x0201e20000100800 */
[----:B------:R-:W-:Y:S01]  /*5530*/  USHF.R.S32.HI UR10, URZ, 0x1f, UR22 ;  /* 0x0000001f3f0a7899 */ /* 0x000fe20008011416 */
[----:B------:R-:W-:Y:S01]  /*5540*/  ULDC.64 UR14, c[0x0][0x5d0] ;  /* 0x00017400000e7ab9 */ /* 0x000fe20000000a00 */
[----:B------:R-:W-:Y:S01]  /*5550*/  ULDC UR11, c[0x0][0x284] ;  /* 0x0000a100000b7ab9 */ /* 0x000fe20000000800 */
[----:B---3--:R-:W2:Y:S01]  /*5560*/  S2R R3, SR_TID.X ;  /* 0x0000000000037919 */ /* 0x008ea20000002100 */
[----:B0-----:R-:W3:Y:S04]  /*5570*/  LDL.LU R2, [R1+0x80] ;  /* 0x0000800001027983 */ /* 0x001ee80000300800 */
[----:B------:R0:W-:Y:S04]  /*5580*/  STL [R1+0x88], R0 ;  /* 0x0000880001007387 */ /* 0x0001e80000100800 */
[----:B0-----:R-:W3:Y:S01]  /*5590*/  LDL.LU R0, [R1+0x84] ;  /* 0x0000840001007983 */ /* 0x001ee20000300800 */
[----:B------:R-:W-:-:S02]  /*55a0*/  UISETP.GT.U32.AND UP0, UPT, UR9, 0x4, UPT ;  /* 0x000000040900788c */ /* 0x000fc4000bf04070 */
[----:B------:R-:W-:Y:S01]  /*55b0*/  UISETP.GE.U32.AND UP1, UPT, UR12, 0x5, UPT ;  /* 0x000000050c00788c */ /* 0x000fe2000bf26070 */
[--C-:B--2---:R-:W-:Y:S02]  /*55c0*/  SHF.R.U32.HI R24, RZ, 0x2, R3.reuse ;  /* 0x00000002ff187819 */ /* 0x104fe40000011603 */
[----:B------:R-:W-:Y:S02]  /*55d0*/  LOP3.LUT R26, R3, 0x60, RZ, 0xc0, !PT ;  /* 0x00000060031a7812 */ /* 0x000fe400078ec0ff */
[----:B------:R-:W-:Y:S02]  /*55e0*/  SHF.R.U32.HI R27, RZ, 0x7, R3 ;  /* 0x00000007ff1b7819 */ /* 0x000fe40000011603 */
[----:B------:R-:W-:Y:S02]  /*55f0*/  LOP3.LUT R25, R24, 0x7, RZ, 0xc0, !PT ;  /* 0x0000000718197812 */ /* 0x000fe400078ec0ff */
[----:B------:R-:W-:Y:S02]  /*5600*/  SHF.R.U32.HI R26, RZ, 0x1, R26 ;  /* 0x00000001ff1a7819 */ /* 0x000fe4000001161a */
[----:B------:R-:W-:-:S02]  /*5610*/  LOP3.LUT R24, R27, 0x1, RZ, 0xc0, !PT ;  /* 0x000000011b187812 */ /* 0x000fc400078ec0ff */
[----:B------:R-:W-:-:S03]  /*5620*/  IADD3 R29, RZ, -R26, -R25 ;  /* 0x8000001aff1d7210 */ /* 0x000fc60007ffe819 */
[C---:B------:R-:W-:Y:S02]  /*5630*/  IMAD.SHL.U32 R30, R24.reuse, 0x40, RZ ;  /* 0x00000040181e7824 */ /* 0x040fe400078e00ff */
[----:B------:R-:W-:Y:S02]  /*5640*/  IMAD R29, R24, -0x40, R29 ;  /* 0xffffffc0181d7824 */ /* 0x000fe400078e021d */
[----:B------:R-:W-:Y:S01]  /*5650*/  IMAD.SHL.U32 R24, R3, 0x2, RZ ;  /* 0x0000000203187824 */ /* 0x000fe200078e00ff */
[----:B------:R-:W-:-:S04]  /*5660*/  LOP3.LUT R27, R30, 0x40, R25, 0xe2, !PT ;  /* 0x000000401e1b7812 */ /* 0x000fc800078ee219 */
[----:B------:R-:W-:Y:S02]  /*5670*/  LOP3.LUT R30, R24, 0x6, RZ, 0xc0, !PT ;  /* 0x00000006181e7812 */ /* 0x000fe400078ec0ff */
[----:B------:R-:W-:Y:S02]  /*5680*/  LOP3.LUT R24, R3, 0x3, RZ, 0xc0, !PT ;  /* 0x0000000303187812 */ /* 0x000fe400078ec0ff */
[----:B------:R0:W5:Y:S01]  /*5690*/  LDL.LU R3, [R1+0x90] ;  /* 0x0000900001037983 */ /* 0x0001620000300800 */
[----:B------:R-:W-:Y:S02]  /*56a0*/  UIMAD.WIDE.U32 UR6, UR9, -0x33333333, URZ ;  /* 0xcccccccd090678a5 */ /* 0x000fe4000f8e003f */
[----:B----4-:R-:W-:Y:S02]  /*56b0*/  IMAD R34, R24, -0x2, R28 ;  /* 0xfffffffe18227824 */ /* 0x010fe400078e021c */
[----:B---3--:R-:W-:Y:S01]  /*56c0*/  IMAD.SHL.U32 R35, R2, 0x100, RZ ;  /* 0x0000010002237824 */ /* 0x008fe200078e00ff */
[----:B------:R-:W-:-:S02]  /*56d0*/  PRMT R30, R30, 0x6540, R2 ;  /* 0x000065401e1e7816 */ /* 0x000fc40000000002 */
[----:B------:R0:W5:Y:S01]  /*56e0*/  LDL.LU R2, [R1+0x8c] ;  /* 0x00008c0001027983 */ /* 0x0001620000300800 */
[----:B------:R-:W-:Y:S01]  /*56f0*/  UIMAD UR5, UR10, UR14, URZ ;  /* 0x0000000e0a0572a4 */ /* 0x000fe2000f8e023f */
[----:B------:R-:W-:Y:S01]  /*5700*/  ISETP.GE.AND P0, PT, R35, R28, PT ;  /* 0x0000001c2300720c */ /* 0x000fe20003f06270 */
[----:B------:R-:W-:Y:S01]  /*5710*/  UISETP.LT.U32.AND UP0, UPT, UR12, 0x5, UP0 ;  /* 0x000000050c00788c */ /* 0x000fe20008701070 */
[----:B------:R-:W-:Y:S01]  /*5720*/  SHF.R.S32.HI R31, RZ, 0x1f, R30 ;  /* 0x0000001fff1f7819 */ /* 0x000fe2000001141e */
[----:B------:R-:W-:Y:S01]  /*5730*/  UIMAD UR8, UR22, UR15, UR5 ;  /* 0x0000000f160872a4 */ /* 0x000fe2000f8e0205 */
[----:B------:R-:W-:Y:S01]  /*5740*/  IMAD.U32 R25, RZ, RZ, UR14 ;  /* 0x0000000eff197e24 */ /* 0x000fe2000f8e00ff */
[----:B------:R-:W-:Y:S02]  /*5750*/  USEL UR5, URZ, 0x1, !UP0 ;  /* 0x000000013f057887 */ /* 0x000fe4000c000000 */
[----:B------:R-:W-:Y:S01]  /*5760*/  USHF.R.U32.HI UR6, URZ, 0x2, UR7 ;  /* 0x000000023f067899 */ /* 0x000fe20008011607 */
[----:B------:R-:W-:-:S02]  /*5770*/  IMAD.SHL.U32 R28, R0, 0x80, RZ ;  /* 0x00000080001c7824 */ /* 0x000fc400078e00ff */
[----:B------:R-:W-:Y:S02]  /*5780*/  IMAD.WIDE R32, R0, 0x80, RZ ;  /* 0x0000008000207825 */ /* 0x000fe400078e02ff */
[----:B------:R0:W5:Y:S01]  /*5790*/  LDL.LU R0, [R1+0x88] ;  /* 0x0000880001007983 */ /* 0x0001620000300800 */
[C---:B------:R-:W-:Y:S01]  /*57a0*/  ISETP.GE.OR P0, PT, R28.reuse, UR11, P0 ;  /* 0x0000000b1c007c0c */ /* 0x040fe20008706670 */
[----:B------:R-:W-:Y:S01]  /*57b0*/  ULOP3.LUT UR4, UR4, UR5, URZ, 0x3c, !UPT ;  /* 0x0000000504047292 */ /* 0x000fe2000f8e3c3f */
[----:B------:R-:W-:Y:S01]  /*57c0*/  IMAD.WIDE.U32 R24, R25, UR22, R30 ;  /* 0x0000001619187c25 */ /* 0x000fe2000f8e001e */
[----:B------:R-:W-:Y:S01]  /*57d0*/  UIMAD UR5, UR6, -0x5, UR9 ;  /* 0xfffffffb060578a4 */ /* 0x000fe2000f8e0209 */
[----:B------:R-:W-:Y:S01]  /*57e0*/  IADD3 R38, -R28, UR11, R29 ;  /* 0x0000000b1c267c10 */ /* 0x000fe2000fffe11d */
[----:B------:R-:W-:Y:S01]  /*57f0*/  @UP1 ULOP3.LUT UR4, UR4, 0x1, UR6, 0x78, !UPT ;  /* 0x0000000104041892 */ /* 0x000fe2000f8e7806 */
[----:B------:R-:W-:Y:S01]  /*5800*/  VIADD R25, R25, UR8 ;  /* 0x0000000819197c36 */ /* 0x000fe20008000000 */
[----:B------:R-:W-:Y:S01]  /*5810*/  LOP3.LUT R39, R32, R27, R26, 0xfe, !PT ;  /* 0x0000001b20277212 */ /* 0x000fe200078efe1a */
[----:B------:R-:W-:-:S02]  /*5820*/  IMAD.IADD R35, R34, 0x1, -R35 ;  /* 0x0000000122237824 */ /* 0x000fc400078e0a23 */
[----:B------:R-:W-:-:S03]  /*5830*/  IMAD.MOV.U32 R34, RZ, RZ, -0x1 ;  /* 0xffffffffff227424 */ /* 0x000fc600078e00ff */
[----:B0-----:R-:W-:Y:S05]  /*5840*/  @P0 BRA `(.L_x_37) ;  /* 0x0000008c00880947 */ /* 0x001fea0003800000 */
[----:B------:R-:W0:Y:S01]  /*5850*/  LDC.64 R28, c[0x0][0x5c8] ;  /* 0x00017200ff1c7b82 */ /* 0x000e220000000a00 */
[----:B------:R-:W-:Y:S01]  /*5860*/  ULDC.64 UR6, c[0x0][0x5c0] ;  /* 0x0001700000067ab9 */ /* 0x000fe20000000a00 */
[----:B------:R-:W-:Y:S01]  /*5870*/  BSSY B0, `(.L_x_37) ;  /* 0x00008df000007945 */ /* 0x000fe20003800000 */
[-C--:B0-----:R-:W-:Y:S02]  /*5880*/  IMAD R26, R33, R28.reuse, RZ ;  /* 0x0000001c211a7224 */ /* 0x081fe400078e02ff */
[----:B------:R-:W-:-:S04]  /*5890*/  IMAD.WIDE.U32 R24, R39, R28, R24 ;  /* 0x0000001c27187225 */ /* 0x000fc800078e0018 */
[----:B------:R-:W-:Y:S01]  /*58a0*/  IMAD R27, R39, R29, R26 ;  /* 0x0000001d271b7224 */ /* 0x000fe200078e021a */
[----:B------:R-:W-:Y:S02]  /*58b0*/  LEA R26, P0, R28, R24, 0x3 ;  /* 0x000000181c1a7211 */ /* 0x000fe400078018ff */
[----:B------:R-:W-:Y:S01]  /*58c0*/  IADD3 R24, P1, R24, UR6, RZ ;  /* 0x0000000618187c10 */ /* 0x000fe2000ff3e0ff */
[----:B------:R-:W-:Y:S01]  /*58d0*/  IMAD.IADD R27, R25, 0x1, R27 ;  /* 0x00000001191b7824 */ /* 0x000fe200078e021b */
[----:B------:R-:W-:-:S04]  /*58e0*/  IADD3 R26, P3, R26, UR6, RZ ;  /* 0x000000061a1a7c10 */ /* 0x000fc8000ff7e0ff */
[----:B------:R-:W-:Y:S02]  /*58f0*/  LEA.HI.X R28, R28, R27, R29, 0x3, P0 ;  /* 0x0000001b1c1c7211 */ /* 0x000fe400000f1c1d */
[----:B------:R-:W-:Y:S02]  /*5900*/  FSETP.NEU.AND P0, PT, RZ, UR21, PT ;  /* 0x00000015ff007c0b */ /* 0x000fe4000bf0d000 */
[----:B------:R-:W-:Y:S02]  /*5910*/  IADD3.X R25, R27, UR7, RZ, P1, !PT ;  /* 0x000000071b197c10 */ /* 0x000fe40008ffe4ff */
[----:B------:R-:W-:-:S09]  /*5920*/  IADD3.X R27, R28, UR7, RZ, P3, !PT ;  /* 0x000000071c1b7c10 */ /* 0x000fd20009ffe4ff */
[----:B------:R-:W-:Y:S05]  /*5930*/  @!P0 BRA `(.L_x_38) ;  /* 0x0000006800d08947 */ /* 0x000fea0003800000 */
[----:B------:R-:W-:Y:S01]  /*5940*/  ULDC.64 UR8, c[0x0][0x5b8] ;  /* 0x00016e0000087ab9 */ /* 0x000fe20000000a00 */
[----:B------:R-:W-:Y:S01]  /*5950*/  ISETP.GE.AND P0, PT, R38, 0x1, PT ;  /* 0x000000012600780c */ /* 0x000fe20003f06270 */
[----:B------:R-:W-:Y:S02]  /*5960*/  UIMAD UR6, UR10, UR8, URZ ;  /* 0x000000080a0672a4 */ /* 0x000fe4000f8e023f */
[----:B------:R-:W-:Y:S01]  /*5970*/  IMAD.U32 R29, RZ, RZ, UR8 ;  /* 0x00000008ff1d7e24 */ /* 0x000fe2000f8e00ff */
[----:B------:R-:W-:Y:S01]  /*5980*/  BSSY B1, `(.L_x_39) ;  /* 0x000000f000017945 */ /* 0x000fe20003800000 */
[----:B------:R-:W-:Y:S01]  /*5990*/  ISETP.LT.OR P4, PT, R35, 0x1, !P0 ;  /* 0x000000012300780c */ /* 0x000fe20004781670 */
[----:B------:R-:W-:Y:S02]  /*59a0*/  UIMAD UR6, UR22, UR9, UR6 ;  /* 0x00000009160672a4 */ /* 0x000fe4000f8e0206 */
[----:B------:R-:W-:Y:S01]  /*59b0*/  IMAD.WIDE.U32 R30, R29, UR22, R30 ;  /* 0x000000161d1e7c25 */ /* 0x000fe2000f8e001e */
[----:B------:R-:W-:-:S03]  /*59c0*/  ULDC.64 UR8, c[0x0][0x5a8] ;  /* 0x00016a0000087ab9 */ /* 0x000fc60000000a00 */
[----:B------:R-:W-:Y:S01]  /*59d0*/  VIADD R31, R31, UR6 ;  /* 0x000000061f1f7c36 */ /* 0x000fe20008000000 */
[----:B------:R-:W-:Y:S02]  /*59e0*/  ULDC.64 UR6, c[0x0][0x5b0] ;  /* 0x00016c0000067ab9 */ /* 0x000fe40000000a00 */
[----:B------:R-:W-:Y:S02]  /*59f0*/  IMAD R36, R33, UR6, RZ ;  /* 0x0000000621247c24 */ /* 0x000fe4000f8e02ff */
[----:B------:R-:W-:-:S04]  /*5a00*/  IMAD.WIDE.U32 R28, R39, UR6, R30 ;  /* 0x00000006271c7c25 */ /* 0x000fc8000f8e001e */
[--C-:B------:R-:W-:Y:S01]  /*5a10*/  IMAD R37, R39, UR7, R36.reuse ;  /* 0x0000000727257c24 */ /* 0x100fe2000f8e0224 */
[----:B------:R-:W-:Y:S02]  /*5a20*/  IADD3 R28, P1, R28, UR8, RZ ;  /* 0x000000081c1c7c10 */ /* 0x000fe4000ff3e0ff */
[----:B------:R-:W-:Y:S02]  /*5a30*/  PRMT R36, RZ, 0x7610, R36 ;  /* 0x00007610ff247816 */ /* 0x000fe40000000024 */
[----:B------:R-:W-:Y:S01]  /*5a40*/  IADD3.X R29, R29, UR9, R37, P1, !PT ;  /* 0x000000091d1d7c10 */ /* 0x000fe20008ffe425 */
[----:B------:R-:W-:Y:S08]  /*5a50*/  @P4 BRA `(.L_x_40) ;  /* 0x0000000000044947 */ /* 0x000ff00003800000 */
[----:B------:R0:W5:Y:S02]  /*5a60*/  LDG.E.U8 R36, desc[UR18][R28.64] ;  /* 0x000000121c247981 */ /* 0x000164000c1e1100 */
.L_x_40:
[----:B------:R-:W-:Y:S05]  /*5a70*/  BSYNC B1 ;  /* 0x0000000000017941 */ /* 0x000fea0003800000 */
.L_x_39:
[----:B-----5:R-:W-:Y:S01]  /*5a80*/  LOP3.LUT R36, R36, 0xff, RZ, 0xc0, !PT ;  /* 0x000000ff24247812 */ /* 0x020fe200078ec0ff */
[----:B------:R-:W-:Y:S01]  /*5a90*/  BSSY B1, `(.L_x_41) ;  /* 0x000000b000017945 */ /* 0x000fe20003800000 */
[----:B------:R-:W-:Y:S02]  /*5aa0*/  ISETP.LT.OR P3, PT, R35, 0x2, !P0 ;  /* 0x000000022300780c */ /* 0x000fe40004761670 */
[----:B------:R-:W-:-:S05]  /*5ab0*/  F2FP.F16.E4M3.UNPACK_B R36, R36 ;  /* 0x00000024ff24723e */ /* 0x000fca00020006ff */
[----:B------:R-:W-:-:S05]  /*5ac0*/  HADD2.F32 R36, -RZ, R36.H0_H0 ;  /* 0x20000024ff247230 */ /* 0x000fca0000004100 */
[----:B------:R-:W-:Y:S01]  /*5ad0*/  FMUL R37, R36, UR21 ;  /* 0x0000001524257c20 */ /* 0x000fe20008400000 */
[----:B------:R-:W-:-:S03]  /*5ae0*/  PRMT R36, RZ, 0x7610, R36 ;  /* 0x00007610ff247816 */ /* 0x000fc60000000024 */
[----:B------:R-:W-:-:S05]  /*5af0*/  FFMA R37, R228, UR20, R37 ;  /* 0x00000014e4257c23 */ /* 0x000fca0008000025 */
[----:B------:R-:W-:-:S05]  /*5b00*/  F2FP.SATFINITE.E4M3.F32.PACK_AB_MERGE_C R37, RZ, R37, RZ ;  /* 0x00000025ff25723e */ /* 0x000fca00048070ff */
[----:B------:R2:W-:Y:S01]  /*5b10*/  @!P4 STG.E.U8 desc[UR18][R24.64], R37 ;  /* 0x000000251800c986 */ /* 0x0005e2000c101112 */
[----:B------:R-:W-:Y:S05]  /*5b20*/  @P3 BRA `(.L_x_42) ;  /* 0x0000000000043947 */ /* 0x000fea0003800000 */
[----:B------:R3:W5:Y:S02]  /*5b30*/  LDG.E.U8 R36, desc[UR18][R28.64+0x1] ;  /* 0x000001121c247981 */ /* 0x000764000c1e1100 */
.L_x_42:
[----:B------:R-:W-:Y:S05]  /*5b40*/  BSYNC B1 ;  /* 0x0000000000017941 */ /* 0x000fea0003800000 */
.L_x_41:
[----:B-----5:R-:W-:Y:S01]  /*5b50*/  LOP3.LUT R36, R36, 0xff, RZ, 0xc0, !PT ;  /* 0x000000ff24247812 */ /* 0x020fe200078ec0ff */
[----:B------:R-:W-:Y:S01]  /*5b60*/  BSSY B1, `(.L_x_43) ;  /* 0x0000013000017945 */ /* 0x000fe20003800000 */
[----:B--2---:R-:W-:Y:S02]  /*5b70*/  IADD3 R37, P1, R39, 0x8, RZ ;  /* 0x0000000827257810 */ /* 0x004fe40007f3e0ff */
[----:B------:R-:W-:-:S03]  /*5b80*/  F2FP.F16.E4M3.UNPACK_B R36, R36 ;  /* 0x00000024ff24723e */ /* 0x000fc600020006ff */
[----:B------:R-:W-:Y:S01]  /*5b90*/  IMAD.X R32, RZ, RZ, R33, P1 ;  /* 0x000000ffff207224 */ /* 0x000fe200008e0621 */
[----:B------:R-:W-:Y:S01]  /*5ba0*/  ISETP.GE.AND P1, PT, R38, 0x9, PT ;  /* 0x000000092600780c */ /* 0x000fe20003f26270 */
[----:B------:R-:W-:Y:S02]  /*5bb0*/  HADD2.F32 R36, -RZ, R36.H0_H0 ;  /* 0x20000024ff247230 */ /* 0x000fe40000004100 */
[----:B------:R-:W-:Y:S01]  /*5bc0*/  IMAD R32, R32, UR6, RZ ;  /* 0x0000000620207c24 */ /* 0x000fe2000f8e02ff */
[----:B------:R-:W-:Y:S01]  /*5bd0*/  ISETP.LT.OR P5, PT, R35, 0x1, !P1 ;  /* 0x000000012300780c */ /* 0x000fe20004fa1670 */
[----:B------:R-:W-:-:S04]  /*5be0*/  IMAD.WIDE.U32 R30, R37, UR6, R30 ;  /* 0x00000006251e7c25 */ /* 0x000fc8000f8e001e */
[----:B------:R-:W-:Y:S01]  /*5bf0*/  FMUL R36, R36, UR21 ;  /* 0x0000001524247c20 */ /* 0x000fe20008400000 */
[----:B------:R-:W-:-:S03]  /*5c00*/  IMAD R37, R37, UR7, R32 ;  /* 0x0000000725257c24 */ /* 0x000fc6000f8e0220 */
[----:B------:R-:W-:Y:S01]  /*5c10*/  FFMA R36, R227, UR20, R36 ;  /* 0x00000014e3247c23 */ /* 0x000fe20008000024 */
[----:B------:R-:W-:Y:S02]  /*5c20*/  IADD3 R30, P4, R30, UR8, RZ ;  /* 0x000000081e1e7c10 */ /* 0x000fe4000ff9e0ff */
[----:B------:R-:W-:Y:S02]  /*5c30*/  PRMT R32, RZ, 0x7610, R32 ;  /* 0x00007610ff207816 */ /* 0x000fe40000000020 */
[----:B------:R-:W-:Y:S02]  /*5c40*/  F2FP.SATFINITE.E4M3.F32.PACK_AB_MERGE_C R33, RZ, R36, RZ ;  /* 0x00000024ff21723e */ /* 0x000fe400048070ff */
[----:B------:R-:W-:-:S03]  /*5c50*/  IADD3.X R31, R31, UR9, R37, P4, !PT ;  /* 0x000000091f1f7c10 */ /* 0x000fc6000a7fe425 */
[----:B------:R2:W-:Y:S01]  /*5c60*/  @!P3 STG.E.U8 desc[UR18][R24.64+0x1], R33 ;  /* 0x000001211800b986 */ /* 0x0005e2000c101112 */
[----:B------:R-:W-:Y:S05]  /*5c70*/  @P5 BRA `(.L_x_44) ;  /* 0x0000000000045947 */ /* 0x000fea0003800000 */
[----:B------:R4:W5:Y:S02]  /*5c80*/  LDG.E.U8 R32, desc[UR18][R30.64] ;  /* 0x000000121e207981 */ /* 0x000964000c1e1100 */
.L_x_44:
[----:B------:R-:W-:Y:S05]  /*5c90*/  BSYNC B1 ;  /* 0x0000000000017941 */ /* 0x000fea0003800000 */
.L_x_43:
[----:B-----5:R-:W-:Y:S01]  /*5ca0*/  LOP3.LUT R32, R32, 0xff, RZ, 0xc0, !PT ;  /* 0x000000ff20207812 */ /* 0x020fe200078ec0ff */
[----:B------:R-:W-:Y:S01]  /*5cb0*/  BSSY B1, `(.L_x_45) ;  /* 0x000000b000017945 */ /* 0x000fe20003800000 */
[----:B------:R-:W-:Y:S02]  /*5cc0*/  ISETP.LT.OR P3, PT, R35, 0x2, !P1 ;  /* 0x000000022300780c */ /* 0x000fe40004f61670 */
[----:B------:R-:W-:-:S05]  /*5cd0*/  F2FP.F16.E4M3.UNPACK_B R32, R32 ;  /* 0x00000020ff20723e */ /* 0x000fca00020006ff */
[----:B------:R-:W-:-:S05]  /*5ce0*/  HADD2.F32 R32, -RZ, R32.H0_H0 ;  /* 0x20000020ff207230 */ /* 0x000fca0000004100 */
[----:B--2---:R-:W-:Y:S01]  /*5cf0*/  FMUL R33, R32, UR21 ;  /* 0x0000001520217c20 */ /* 0x004fe20008400000 */
[----:B------:R-:W-:-:S03]  /*5d00*/  PRMT R32, RZ, 0x7610, R32 ;  /* 0x00007610ff207816 */ /* 0x000fc60000000020 */
[----:B------:R-:W-:-:S05]  /*5d10*/  FFMA R33, R226, UR20, R33 ;  /* 0x00000014e2217c23 */ /* 0x000fca0008000021 */
[----:B------:R-:W-:-:S05]  /*5d20*/  F2FP.SATFINITE.E4M3.F32.PACK_AB_MERGE_C R33, RZ, R33, RZ ;  /* 0x00000021ff21723e */ /* 0x000fca00048070ff */
[----:B------:R2:W-:Y:S01]  /*5d30*/  @!P5 STG.E.U8 desc[UR18][R26.64], R33 ;  /* 0x000000211a00d986 */ /* 0x0005e2000c101112 */
[----:B------:R-:W-:Y:S05]  /*5d40*/  @P3 BRA `(.L_x_46) ;  /* 0x0000000000043947 */ /* 0x000fea0003800000 */
[----:B------:R0:W5:Y:S02]  /*5d50*/  LDG.E.U8 R32, desc[UR18][R30.64+0x1] ;  /* 0x000001121e207981 */ /* 0x000164000c1e1100 */
.L_x_46:
[----:B------:R-:W-:Y:S05]  /*5d60*/  BSYNC B1 ;  /* 0x0000000000017941 */ /* 0x000fea0003800000 */
.L_x_45:
[----:B-----5:R-:W-:Y:S01]  /*5d70*/  LOP3.LUT R32, R32, 0xff, RZ, 0xc0, !PT ;  /* 0x000000ff20207812 */ /* 0x020fe200078ec0ff */
[----:B------:R-:W-:Y:S01]  /*5d80*/  BSSY B1, `(.L_x_47) ;  /* 0x000000b000017945 */ /* 0x000fe20003800000 */
[----:B------:R-:W-:Y:S02]  /*5d90*/  ISETP.LT.OR P4, PT, R35, 0x9, !P0 ;  /* 0x000000092300780c */ /* 0x000fe40004781670 */
[----:B------:R-:W-:-:S05]  /*5da0*/  F2FP.F16.E4M3.UNPACK_B R32, R32 ;  /* 0x00000020ff20723e */ /* 0x000fca00020006ff */
[----:B------:R-:W-:-:S05]  /*5db0*/  HADD2.F32 R32, -RZ, R32.H0_H0 ;  /* 0x20000020ff207230 */ /* 0x000fca0000004100 */
[----:B------:R-:W-:-:S04]  /*5dc0*/  FMUL R32, R32, UR21 ;  /* 0x0000001520207c20 */ /* 0x000fc80008400000 */
[----:B------:R-:W-:-:S05]  /*5dd0*/  FFMA R32, R225, UR20, R32 ;  /* 0x00000014e1207c23 */ /* 0x000fca0008000020 */
[----:B--2---:R-:W-:Y:S02]  /*5de0*/  F2FP.SATFINITE.E4M3.F32.PACK_AB_MERGE_C R33, RZ, R32, RZ ;  /* 0x00000020ff21723e */ /* 0x004fe400048070ff */
[----:B------:R-:W-:-:S03]  /*5df0*/  PRMT R32, RZ, 0x7610, R32 ;  /* 0x00007610ff207816 */ /* 0x000fc60000000020 */
[----:B------:R2:W-:Y:S01]  /*5e00*/  @!P3 STG.E.U8 desc[UR18][R26.64+0x1], R33 ;  /* 0x000001211a00b986 */ /* 0x0005e2000c101112 */
[----:B------:R-:W-:Y:S05]  /*5e10*/  @P4 BRA `(.L_x_48) ;  /* 0x0000000000044947 */ /* 0x000fea0003800000 */
[----:B------:R0:W5:Y:S02]  /*5e20*/  LDG.E.U8 R32, desc[UR18][R28.64+0x8] ;  /* 0x000008121c207981 */ /* 0x000164000c1e1100 */
.L_x_48:
[----:B------:R-:W-:Y:S05]  /*5e30*/  BSYNC B1 ;  /* 0x0000000000017941 */ /* 0x000fea0003800000 */
.L_x_47:
        /* <DEDUP_REMOVED lines=12> */
.L_x_50:
[----:B------:R-:W-:Y:S05]  /*5f00*/  BSYNC B1 ;  /* 0x0000000000017941 */ /* 0x000fea0003800000 */
.L_x_49:
        /* <DEDUP_REMOVED lines=12> */
.L_x_52:
[----:B------:R-:W-:Y:S05]  /*5fd0*/  BSYNC B1 ;  /* 0x0000000000017941 */ /* 0x000fea0003800000 */
.L_x_51:
        /* <DEDUP_REMOVED lines=12> */
.L_x_54:
[----:B------:R-:W-:Y:S05]  /*60a0*/  BSYNC B1 ;  /* 0x0000000000017941 */ /* 0x000fea0003800000 */
.L_x_53:
        /* <DEDUP_REMOVED lines=12> */
.L_x_56:
[----:B------:R-:W-:Y:S05]  /*6170*/  BSYNC B1 ;  /* 0x0000000000017941 */ /* 0x000fea0003800000 */
.L_x_55:
        /* <DEDUP_REMOVED lines=12> */
.L_x_58:
[----:B------:R-:W-:Y:S05]  /*6240*/  BSYNC B1 ;  /* 0x0000000000017941 */ /* 0x000fea0003800000 */
.L_x_57:
        /* <DEDUP_REMOVED lines=12> */
.L_x_60:
[----:B------:R-:W-:Y:S05]  /*6310*/  BSYNC B1 ;  /* 0x0000000000017941 */ /* 0x000fea0003800000 */
.L_x_59:
        /* <DEDUP_REMOVED lines=12> */
.L_x_62:
[----:B------:R-:W-:Y:S05]  /*63e0*/  BSYNC B1 ;  /* 0x0000000000017941 */ /* 0x000fea0003800000 */
.L_x_61:
        /* <DEDUP_REMOVED lines=12> */
.L_x_64:
[----:B------:R-:W-:Y:S05]  /*64b0*/  BSYNC B1 ;  /* 0x0000000000017941 */ /* 0x000fea0003800000 */
.L_x_63:
        /* <DEDUP_REMOVED lines=12> */
.L_x_66:
[----:B------:R-:W-:Y:S05]  /*6580*/  BSYNC B1 ;  /* 0x0000000000017941 */ /* 0x000fea0003800000 */
.L_x_65:
        /* <DEDUP_REMOVED lines=12> */
.L_x_68:
[----:B------:R-:W-:Y:S05]  /*6650*/  BSYNC B1 ;  /* 0x0000000000017941 */ /* 0x000fea0003800000 */
.L_x_67:
        /* <DEDUP_REMOVED lines=12> */
.L_x_70:
[----:B------:R-:W-:Y:S05]  /*6720*/  BSYNC B1 ;  /* 0x0000000000017941 */ /* 0x000fea0003800000 */
.L_x_69:
        /* <DEDUP_REMOVED lines=12> */
.L_x_72:
[----:B------:R-:W-:Y:S05]  /*67f0*/  BSYNC B1 ;  /* 0x0000000000017941 */ /* 0x000fea0003800000 */
.L_x_71:
        /* <DEDUP_REMOVED lines=12> */
.L_x_74:
[----:B------:R-:W-:Y:S05]  /*68c0*/  BSYNC B1 ;  /* 0x0000000000017941 */ /* 0x000fea0003800000 */
.L_x_73:
        /* <DEDUP_REMOVED lines=12> */
.L_x_76:
[----:B------:R-:W-:Y:S05]  /*6990*/  BSYNC B1 ;  /* 0x0000000000017941 */ /* 0x000fea0003800000 */
.L_x_75:
        /* <DEDUP_REMOVED lines=12> */
.L_x_78:
[----:B------:R-:W-:Y:S05]  /*6a60*/  BSYNC B1 ;  /* 0x0000000000017941 */ /* 0x000fea0003800000 */
.L_x_77:
        /* <DEDUP_REMOVED lines=12> */
.L_x_80:
[----:B------:R-:W-:Y:S05]  /*6b30*/  BSYNC B1 ;  /* 0x0000000000017941 */ /* 0x000fea0003800000 */
.L_x_79:
        /* <DEDUP_REMOVED lines=12> */
.L_x_82:
[----:B------:R-:W-:Y:S05]  /*6c00*/  BSYNC B1 ;  /* 0x0000000000017941 */ /* 0x000fea0003800000 */
.L_x_81:
        /* <DEDUP_REMOVED lines=12> */
.L_x_84:
[----:B------:R-:W-:Y:S05]  /*6cd0*/  BSYNC B1 ;  /* 0x0000000000017941 */ /* 0x000fea0003800000 */
.L_x_83:
        /* <DEDUP_REMOVED lines=12> */
.L_x_86:
[----:B------:R-:W-:Y:S05]  /*6da0*/  BSYNC B1 ;  /* 0x0000000000017941 */ /* 0x000fea0003800000 */
.L_x_85:
        /* <DEDUP_REMOVED lines=12> */
.L_x_88:
[----:B------:R-:W-:Y:S05]  /*6e70*/  BSYNC B1 ;  /* 0x0000000000017941 */ /* 0x000fea0003800000 */
.L_x_87:
        /* <DEDUP_REMOVED lines=12> */
.L_x_90:
[----:B------:R-:W-:Y:S05]  /*6f40*/  BSYNC B1 ;  /* 0x0000000000017941 */ /* 0x000fea0003800000 */
.L_x_89:
        /* <DEDUP_REMOVED lines=12> */
.L_x_92:
[----:B------:R-:W-:Y:S05]  /*7010*/  BSYNC B1 ;  /* 0x0000000000017941 */ /* 0x000fea0003800000 */
.L_x_91:
        /* <DEDUP_REMOVED lines=12> */
.L_x_94:
[----:B------:R-:W-:Y:S05]  /*70e0*/  BSYNC B1 ;  /* 0x0000000000017941 */ /* 0x000fea0003800000 */
.L_x_93:
        /* <DEDUP_REMOVED lines=12> */
.L_x_96:
[----:B------:R-:W-:Y:S05]  /*71b0*/  BSYNC B1 ;  /* 0x0000000000017941 */ /* 0x000fea0003800000 */
.L_x_95:
        /* <DEDUP_REMOVED lines=12> */
.L_x_98:
[----:B------:R-:W-:Y:S05]  /*7280*/  BSYNC B1 ;  /* 0x0000000000017941 */ /* 0x000fea0003800000 */
.L_x_97:
        /* <DEDUP_REMOVED lines=12> */
.L_x_100:
[----:B------:R-:W-:Y:S05]  /*7350*/  BSYNC B1 ;  /* 0x0000000000017941 */ /* 0x000fea0003800000 */
.L_x_99:
        /* <DEDUP_REMOVED lines=12> */
.L_x_102:
[----:B------:R-:W-:Y:S05]  /*7420*/  BSYNC B1 ;  /* 0x0000000000017941 */ /* 0x000fea0003800000 */
.L_x_101:
        /* <DEDUP_REMOVED lines=12> */
.L_x_104:
[----:B------:R-:W-:Y:S05]  /*74f0*/  BSYNC B1 ;  /* 0x0000000000017941 */ /* 0x000fea0003800000 */
.L_x_103:
        /* <DEDUP_REMOVED lines=12> */
.L_x_106:
[----:B------:R-:W-:Y:S05]  /*75c0*/  BSYNC B1 ;  /* 0x0000000000017941 */ /* 0x000fea0003800000 */
.L_x_105:
        /* <DEDUP_REMOVED lines=12> */
.L_x_108:
[----:B------:R-:W-:Y:S05]  /*7690*/  BSYNC B1 ;  /* 0x0000000000017941 */ /* 0x000fea0003800000 */
.L_x_107:
        /* <DEDUP_REMOVED lines=12> */
.L_x_110:
[----:B------:R-:W-:Y:S05]  /*7760*/  BSYNC B1 ;  /* 0x0000000000017941 */ /* 0x000fea0003800000 */
.L_x_109:
        /* <DEDUP_REMOVED lines=12> */
.L_x_112:
[----:B------:R-:W-:Y:S05]  /*7830*/  BSYNC B1 ;  /* 0x0000000000017941 */ /* 0x000fea0003800000 */
.L_x_111:
        /* <DEDUP_REMOVED lines=12> */
.L_x_114:
[----:B------:R-:W-:Y:S05]  /*7900*/  BSYNC B1 ;  /* 0x0000000000017941 */ /* 0x000fea0003800000 */
.L_x_113:
        /* <DEDUP_REMOVED lines=12> */
.L_x_116:
[----:B------:R-:W-:Y:S05]  /*79d0*/  BSYNC B1 ;  /* 0x0000000000017941 */ /* 0x000fea0003800000 */
.L_x_115:
        /* <DEDUP_REMOVED lines=12> */
.L_x_118:
[----:B------:R-:W-:Y:S05]  /*7aa0*/  BSYNC B1 ;  /* 0x0000000000017941 */ /* 0x000fea0003800000 */
.L_x_117:
        /* <DEDUP_REMOVED lines=12> */
.L_x_120:
[----:B------:R-:W-:Y:S05]  /*7b70*/  BSYNC B1 ;  /* 0x0000000000017941 */ /* 0x000fea0003800000 */
.L_x_119:
        /* <DEDUP_REMOVED lines=12> */
.L_x_122:
[----:B------:R-:W-:Y:S05]  /*7c40*/  BSYNC B1 ;  /* 0x0000000000017941 */ /* 0x000fea0003800000 */
.L_x_121:
        /* <DEDUP_REMOVED lines=12> */
.L_x_124:
[----:B------:R-:W-:Y:S05]  /*7d10*/  BSYNC B1 ;  /* 0x0000000000017941 */ /* 0x000fea0003800000 */
.L_x_123:
        /* <DEDUP_REMOVED lines=12> */
.L_x_126:
[----:B------:R-:W-:Y:S05]  /*7de0*/  BSYNC B1 ;  /* 0x0000000000017941 */ /* 0x000fea0003800000 */
.L_x_125:
        /* <DEDUP_REMOVED lines=12> */
.L_x_128:
[----:B------:R-:W-:Y:S05]  /*7eb0*/  BSYNC B1 ;  /* 0x0000000000017941 */ /* 0x000fea0003800000 */
.L_x_127:
        /* <DEDUP_REMOVED lines=12> */
.L_x_130:
[----:B------:R-:W-:Y:S05]  /*7f80*/  BSYNC B1 ;  /* 0x0000000000017941 */ /* 0x000fea0003800000 */
.L_x_129:
        /* <DEDUP_REMOVED lines=12> */
.L_x_132:
[----:B------:R-:W-:Y:S05]  /*8050*/  BSYNC B1 ;  /* 0x0000000000017941 */ /* 0x000fea0003800000 */
.L_x_131:
        /* <DEDUP_REMOVED lines=12> */
.L_x_134:
[----:B------:R-:W-:Y:S05]  /*8120*/  BSYNC B1 ;  /* 0x0000000000017941 */ /* 0x000fea0003800000 */
.L_x_133:
        /* <DEDUP_REMOVED lines=12> */
.L_x_136:
[----:B------:R-:W-:Y:S05]  /*81f0*/  BSYNC B1 ;  /* 0x0000000000017941 */ /* 0x000fea0003800000 */
.L_x_135:
        /* <DEDUP_REMOVED lines=12> */
.L_x_138:
[----:B------:R-:W-:Y:S05]  /*82c0*/  BSYNC B1 ;  /* 0x0000000000017941 */ /* 0x000fea0003800000 */
.L_x_137:
        /* <DEDUP_REMOVED lines=12> */
.L_x_140:
[----:B------:R-:W-:Y:S05]  /*8390*/  BSYNC B1 ;  /* 0x0000000000017941 */ /* 0x000fea0003800000 */
.L_x_139:
        /* <DEDUP_REMOVED lines=12> */
.L_x_142:
[----:B------:R-:W-:Y:S05]  /*8460*/  BSYNC B1 ;  /* 0x0000000000017941 */ /* 0x000fea0003800000 */
.L_x_141:
        /* <DEDUP_REMOVED lines=12> */
.L_x_144:
[----:B------:R-:W-:Y:S05]  /*8530*/  BSYNC B1 ;  /* 0x0000000000017941 */ /* 0x000fea0003800000 */
.L_x_143:
        /* <DEDUP_REMOVED lines=12> */
.L_x_146:
[----:B------:R-:W-:Y:S05]  /*8600*/  BSYNC B1 ;  /* 0x0000000000017941 */ /* 0x000fea0003800000 */
.L_x_145:
        /* <DEDUP_REMOVED lines=12> */
.L_x_148:
[----:B------:R-:W-:Y:S05]  /*86d0*/  BSYNC B1 ;  /* 0x0000000000017941 */ /* 0x000fea0003800000 */
.L_x_147:
        /* <DEDUP_REMOVED lines=12> */
.L_x_150:
[----:B------:R-:W-:Y:S05]  /*87a0*/  BSYNC B1 ;  /* 0x0000000000017941 */ /* 0x000fea0003800000 */
.L_x_149:
        /* <DEDUP_REMOVED lines=12> */
.L_x_152:
[----:B------:R-:W-:Y:S05]  /*8870*/  BSYNC B1 ;  /* 0x0000000000017941 */ /* 0x000fea0003800000 */
.L_x_151:
        /* <DEDUP_REMOVED lines=12> */
.L_x_154:
[----:B------:R-:W-:Y:S05]  /*8940*/  BSYNC B1 ;  /* 0x0000000000017941 */ /* 0x000fea0003800000 */
.L_x_153:
        /* <DEDUP_REMOVED lines=12> */
.L_x_156:
[----:B------:R-:W-:Y:S05]  /*8a10*/  BSYNC B1 ;  /* 0x0000000000017941 */ /* 0x000fea0003800000 */
.L_x_155:
        /* <DEDUP_REMOVED lines=12> */
.L_x_158:
[----:B------:R-:W-:Y:S05]  /*8ae0*/  BSYNC B1 ;  /* 0x0000000000017941 */ /* 0x000fea0003800000 */
.L_x_157:
        /* <DEDUP_REMOVED lines=12> */
.L_x_160:
[----:B------:R-:W-:Y:S05]  /*8bb0*/  BSYNC B1 ;  /* 0x0000000000017941 */ /* 0x000fea0003800000 */
.L_x_159:
        /* <DEDUP_REMOVED lines=12> */
.L_x_162:
[----:B------:R-:W-:Y:S05]  /*8c80*/  BSYNC B1 ;  /* 0x0000000000017941 */ /* 0x000fea0003800000 */
.L_x_161:
        /* <DEDUP_REMOVED lines=12> */
.L_x_164:
[----:B------:R-:W-:Y:S05]  /*8d50*/  BSYNC B1 ;  /* 0x0000000000017941 */ /* 0x000fea0003800000 */
.L_x_163:
        /* <DEDUP_REMOVED lines=12> */
.L_x_166:
[----:B------:R-:W-:Y:S05]  /*8e20*/  BSYNC B1 ;  /* 0x0000000000017941 */ /* 0x000fea0003800000 */
.L_x_165:
        /* <DEDUP_REMOVED lines=12> */
.L_x_168:
[----:B------:R-:W-:Y:S05]  /*8ef0*/  BSYNC B1 ;  /* 0x0000000000017941 */ /* 0x000fea0003800000 */
.L_x_167:
        /* <DEDUP_REMOVED lines=12> */
.L_x_170:
[----:B------:R-:W-:Y:S05]  /*8fc0*/  BSYNC B1 ;  /* 0x0000000000017941 */ /* 0x000fea0003800000 */
.L_x_169:
        /* <DEDUP_REMOVED lines=12> */
.L_x_172:
[----:B------:R-:W-:Y:S05]  /*9090*/  BSYNC B1 ;  /* 0x0000000000017941 */ /* 0x000fea0003800000 */
.L_x_171:
        /* <DEDUP_REMOVED lines=12> */
.L_x_174:
[----:B------:R-:W-:Y:S05]  /*9160*/  BSYNC B1 ;  /* 0x0000000000017941 */ /* 0x000fea0003800000 */
.L_x_173:
        /* <DEDUP_REMOVED lines=12> */
.L_x_176:
[----:B------:R-:W-:Y:S05]  /*9230*/  BSYNC B1 ;  /* 0x0000000000017941 */ /* 0x000fea0003800000 */
.L_x_175:
        /* <DEDUP_REMOVED lines=12> */
.L_x_178:
[----:B------:R-:W-:Y:S05]  /*9300*/  BSYNC B1 ;  /* 0x0000000000017941 */ /* 0x000fea0003800000 */
.L_x_177:
        /* <DEDUP_REMOVED lines=12> */
.L_x_180:
[----:B------:R-:W-:Y:S05]  /*93d0*/  BSYNC B1 ;  /* 0x0000000000017941 */ /* 0x000fea0003800000 */
.L_x_179:
        /* <DEDUP_REMOVED lines=12> */
.L_x_182:
[----:B------:R-:W-:Y:S05]  /*94a0*/  BSYNC B1 ;  /* 0x0000000000017941 */ /* 0x000fea0003800000 */
.L_x_181:
        /* <DEDUP_REMOVED lines=12> */
.L_x_184:
[----:B------:R-:W-:Y:S05]  /*9570*/  BSYNC B1 ;  /* 0x0000000000017941 */ /* 0x000fea0003800000 */
.L_x_183:
        /* <DEDUP_REMOVED lines=12> */
.L_x_186:
[----:B------:R-:W-:Y:S05]  /*9640*/  BSYNC B1 ;  /* 0x0000000000017941 */ /* 0x000fea0003800000 */
.L_x_185:
        /* <DEDUP_REMOVED lines=12> */
.L_x_188:
[----:B------:R-:W-:Y:S05]  /*9710*/  BSYNC B1 ;  /* 0x0000000000017941 */ /* 0x000fea0003800000 */
.L_x_187:
        /* <DEDUP_REMOVED lines=12> */
.L_x_190:
[----:B------:R-:W-:Y:S05]  /*97e0*/  BSYNC B1 ;  /* 0x0000000000017941 */ /* 0x000fea0003800000 */
.L_x_189:
        /* <DEDUP_REMOVED lines=12> */
.L_x_192:
[----:B------:R-:W-:Y:S05]  /*98b0*/  BSYNC B1 ;  /* 0x0000000000017941 */ /* 0x000fea0003800000 */
.L_x_191:
        /* <DEDUP_REMOVED lines=12> */
.L_x_194:
[----:B------:R-:W-:Y:S05]  /*9980*/  BSYNC B1 ;  /* 0x0000000000017941 */ /* 0x000fea0003800000 */
.L_x_193:
[----:B-----5:R-:W-:Y:S01]  /*9990*/  LOP3.LUT R32, R32, 0xff, RZ, 0xc0, !PT ;  /* 0x000000ff20207812 */ /* 0x020fe200078ec0ff */
[----:B------:R-:W-:Y:S01]  /*99a0*/  BSSY B1, `(.L_x_195) ;  /* 0x000000b000017945 */ /* 0x000fe20003800000 */
[----:B------:R-:W-:Y:S02]  /*99b0*/  ISETP.LT.OR P4, PT, R35, 0x99, !P1 ;  /* 0x000000992300780c */ /* 0x000fe40004f81670 */
[----:B------:R-:W-:-:S05]  /*99c0*/  F2FP.F16.E4M3.UNPACK_B R32, R32 ;  /* 0x00000020ff20723e */ /* 0x000fca00020006ff */
[----:B------:R-:W-:-:S05]  /*99d0*/  HADD2.F32 R32, -RZ, R32.H0_H0 ;  /* 0x20000020ff207230 */ /* 0x000fca0000004100 */
[----:B------:R-:W-:-:S04]  /*99e0*/  FMUL R32, R32, UR21 ;  /* 0x0000001520207c20 */ /* 0x000fc80008400000 */
[----:B------:R-:W-:Y:S01]  /*99f0*/  FFMA R32, R23, UR20, R32 ;  /* 0x0000001417207c23 */ /* 0x000fe20008000020 */
[----:B------:R-:W-:-:S04]  /*9a00*/  PRMT R23, RZ, 0x7610, R23 ;  /* 0x00007610ff177816 */ /* 0x000fc80000000017 */
[----:B--2---:R-:W-:-:S05]  /*9a10*/  F2FP.SATFINITE.E4M3.F32.PACK_AB_MERGE_C R33, RZ, R32, RZ ;  /* 0x00000020ff21723e */ /* 0x004fca00048070ff */
[----:B------:R2:W-:Y:S01]  /*9a20*/  @!P3 STG.E.U8 desc[UR18][R24.64+0x99], R33 ;  /* 0x000099211800b986 */ /* 0x0005e2000c101112 */
[----:B------:R-:W-:Y:S05]  /*9a30*/  @P4 BRA `(.L_x_196) ;  /* 0x0000000000044947 */ /* 0x000fea0003800000 */
[----:B------:R0:W5:Y:S02]  /*9a40*/  LDG.E.U8 R23, desc[UR18][R30.64+0x98] ;  /* 0x000098121e177981 */ /* 0x000164000c1e1100 */
.L_x_196:
[----:B------:R-:W-:Y:S05]  /*9a50*/  BSYNC B1 ;  /* 0x0000000000017941 */ /* 0x000fea0003800000 */
.L_x_195:
        /* <DEDUP_REMOVED lines=8> */
[----:B------:R-:W-:-:S05]  /*9ae0*/  F2FP.SATFINITE.E4M3.F32.PACK_AB_MERGE_C R23, RZ, R23, RZ ;  /* 0x00000017ff17723e */ /* 0x000fca00048070ff */
[----:B------:R0:W-:Y:S01]  /*9af0*/  @!P4 STG.E.U8 desc[UR18][R26.64+0x98], R23 ;  /* 0x000098171a00c986 */ /* 0x0001e2000c101112 */
[----:B------:R-:W-:Y:S05]  /*9b00*/  @P3 BRA `(.L_x_198) ;  /* 0x0000000000043947 */ /* 0x000fea0003800000 */
[----:B------:R0:W5:Y:S02]  /*9b10*/  LDG.E.U8 R22, desc[UR18][R30.64+0x99] ;  /* 0x000099121e167981 */ /* 0x000164000c1e1100 */
.L_x_198:
[----:B------:R-:W-:Y:S05]  /*9b20*/  BSYNC B1 ;  /* 0x0000000000017941 */ /* 0x000fea0003800000 */
.L_x_197:
        /* <DEDUP_REMOVED lines=8> */
[----:B0-----:R-:W-:-:S05]  /*9bb0*/  F2FP.SATFINITE.E4M3.F32.PACK_AB_MERGE_C R23, RZ, R22, RZ ;  /* 0x00000016ff17723e */ /* 0x001fca00048070ff */
[----:B------:R0:W-:Y:S01]  /*9bc0*/  @!P3 STG.E.U8 desc[UR18][R26.64+0x99], R23 ;  /* 0x000099171a00b986 */ /* 0x0001e2000c101112 */
[----:B------:R-:W-:Y:S05]  /*9bd0*/  @P4 BRA `(.L_x_200) ;  /* 0x0000000000044947 */ /* 0x000fea0003800000 */
[----:B------:R0:W5:Y:S02]  /*9be0*/  LDG.E.U8 R21, desc[UR18][R28.64+0xa0] ;  /* 0x0000a0121c157981 */ /* 0x000164000c1e1100 */
.L_x_200:
[----:B------:R-:W-:Y:S05]  /*9bf0*/  BSYNC B1 ;  /* 0x0000000000017941 */ /* 0x000fea0003800000 */
.L_x_199:
        /* <DEDUP_REMOVED lines=12> */
.L_x_202:
[----:B------:R-:W-:Y:S05]  /*9cc0*/  BSYNC B1 ;  /* 0x0000000000017941 */ /* 0x000fea0003800000 */
.L_x_201:
        /* <DEDUP_REMOVED lines=12> */
.L_x_204:
[----:B------:R-:W-:Y:S05]  /*9d90*/  BSYNC B1 ;  /* 0x0000000000017941 */ /* 0x000fea0003800000 */
.L_x_203:
        /* <DEDUP_REMOVED lines=12> */
.L_x_206:
[----:B------:R-:W-:Y:S05]  /*9e60*/  BSYNC B1 ;  /* 0x0000000000017941 */ /* 0x000fea0003800000 */
.L_x_205:
        /* <DEDUP_REMOVED lines=12> */
.L_x_208:
[----:B------:R-:W-:Y:S05]  /*9f30*/  BSYNC B1 ;  /* 0x0000000000017941 */ /* 0x000fea0003800000 */
.L_x_207:
        /* <DEDUP_REMOVED lines=12> */
.L_x_210:
[----:B------:R-:W-:Y:S05]  /*a000*/  BSYNC B1 ;  /* 0x0000000000017941 */ /* 0x000fea0003800000 */
.L_x_209:
        /* <DEDUP_REMOVED lines=12> */
.L_x_212:
[----:B------:R-:W-:Y:S05]  /*a0d0*/  BSYNC B1 ;  /* 0x0000000000017941 */ /* 0x000fea0003800000 */
.L_x_211:
        /* <DEDUP_REMOVED lines=12> */
.L_x_214:
[----:B------:R-:W-:Y:S05]  /*a1a0*/  BSYNC B1 ;  /* 0x0000000000017941 */ /* 0x000fea0003800000 */
.L_x_213:
        /* <DEDUP_REMOVED lines=12> */
.L_x_216:
[----:B------:R-:W-:Y:S05]  /*a270*/  BSYNC B1 ;  /* 0x0000000000017941 */ /* 0x000fea0003800000 */
.L_x_215:
        /* <DEDUP_REMOVED lines=12> */
.L_x_218:
[----:B------:R-:W-:Y:S05]  /*a340*/  BSYNC B1 ;  /* 0x0000000000017941 */ /* 0x000fea0003800000 */
.L_x_217:
        /* <DEDUP_REMOVED lines=12> */
.L_x_220:
[----:B------:R-:W-:Y:S05]  /*a410*/  BSYNC B1 ;  /* 0x0000000000017941 */ /* 0x000fea0003800000 */
.L_x_219:
        /* <DEDUP_REMOVED lines=12> */
.L_x_222:
[----:B------:R-:W-:Y:S05]  /*a4e0*/  BSYNC B1 ;  /* 0x0000000000017941 */ /* 0x000fea0003800000 */
.L_x_221:
        /* <DEDUP_REMOVED lines=12> */
.L_x_224:
[----:B------:R-:W-:Y:S05]  /*a5b0*/  BSYNC B1 ;  /* 0x0000000000017941 */ /* 0x000fea0003800000 */
.L_x_223:
        /* <DEDUP_REMOVED lines=12> */
.L_x_226:
[----:B------:R-:W-:Y:S05]  /*a680*/  BSYNC B1 ;  /* 0x0000000000017941 */ /* 0x000fea0003800000 */
.L_x_225:
        /* <DEDUP_REMOVED lines=12> */
.L_x_228:
[----:B------:R-:W-:Y:S05]  /*a750*/  BSYNC B1 ;  /* 0x0000000000017941 */ /* 0x000fea0003800000 */
.L_x_227:
        /* <DEDUP_REMOVED lines=12> */
.L_x_230:
[----:B------:R-:W-:Y:S05]  /*a820*/  BSYNC B1 ;  /* 0x0000000000017941 */ /* 0x000fea0003800000 */
.L_x_229:
        /* <DEDUP_REMOVED lines=12> */
.L_x_232:
[----:B------:R-:W-:Y:S05]  /*a8f0*/  BSYNC B1 ;  /* 0x0000000000017941 */ /* 0x000fea0003800000 */
.L_x_231:
        /* <DEDUP_REMOVED lines=12> */
.L_x_234:
[----:B------:R-:W-:Y:S05]  /*a9c0*/  BSYNC B1 ;  /* 0x0000000000017941 */ /* 0x000fea0003800000 */
.L_x_233:
        /* <DEDUP_REMOVED lines=12> */
.L_x_236:
[----:B------:R-:W-:Y:S05]  /*aa90*/  BSYNC B1 ;  /* 0x0000000000017941 */ /* 0x000fea0003800000 */
.L_x_235:
        /* <DEDUP_REMOVED lines=12> */
.L_x_238:
[----:B------:R-:W-:Y:S05]  /*ab60*/  BSYNC B1 ;  /* 0x0000000000017941 */ /* 0x000fea0003800000 */
.L_x_237:
[----:B-----5:R-:W-:Y:S01]  /*ab70*/  LOP3.LUT R2, R2, 0xff, RZ, 0xc0, !PT ;  /* 0x000000ff02027812 */ /* 0x020fe200078ec0ff */
[----:B------:R-:W-:Y:S01]  /*ab80*/  BSSY B1, `(.L_x_239) ;  /* 0x000000b000017945 */ /* 0x000fe20003800000 */
[----:B------:R-:W-:Y:S02]  /*ab90*/  ISETP.LT.OR P4, PT, R35, 0xc9, !P0 ;  /* 0x000000c92300780c */ /* 0x000fe40004781670 */
[----:B------:R-:W-:-:S05]  /*aba0*/  F2FP.F16.E4M3.UNPACK_B R2, R2 ;  /* 0x00000002ff02723e */ /* 0x000fca00020006ff */
[----:B------:R-:W-:-:S05]  /*abb0*/  HADD2.F32 R2, -RZ, R2.H0_H0 ;  /* 0x20000002ff027230 */ /* 0x000fca0000004100 */
[----:B0-----:R-:W-:-:S04]  /*abc0*/  FMUL R3, R2, UR21 ;  /* 0x0000001502037c20 */ /* 0x001fc80008400000 */
[----:B------:R-:W-:Y:S01]  /*abd0*/  FFMA R3, R0, UR20, R3 ;  /* 0x0000001400037c23 */ /* 0x000fe20008000003 */
[----:B------:R-:W-:-:S04]  /*abe0*/  PRMT R0, RZ, 0x7610, R0 ;  /* 0x00007610ff007816 */ /* 0x000fc80000000000 */
[----:B------:R-:W-:-:S05]  /*abf0*/  F2FP.SATFINITE.E4M3.F32.PACK_AB_MERGE_C R3, RZ, R3, RZ ;  /* 0x00000003ff03723e */ /* 0x000fca00048070ff */
[----:B------:R0:W-:Y:S01]  /*ac00*/  @!P3 STG.E.U8 desc[UR18][R26.64+0xc1], R3 ;  /* 0x0000c1031a00b986 */ /* 0x0001e2000c101112 */
[----:B------:R-:W-:Y:S05]  /*ac10*/  @P4 BRA `(.L_x_240) ;  /* 0x0000000000044947 */ /* 0x000fea0003800000 */
[----:B------:R0:W5:Y:S02]  /*ac20*/  LDG.E.U8 R0, desc[UR18][R28.64+0xc8] ;  /* 0x0000c8121c007981 */ /* 0x000164000c1e1100 */
.L_x_240:
[----:B------:R-:W-:Y:S05]  /*ac30*/  BSYNC B1 ;  /* 0x0000000000017941 */ /* 0x000fea0003800000 */
.L_x_239:
[----:B------:R-:W2:Y:S01]  /*ac40*/  LDL.LU R2, [R1] ;  /* 0x0000000001027983 */ /* 0x000ea20000300800 */
[----:B-----5:R-:W-:Y:S01]  /*ac50*/  LOP3.LUT R0, R0, 0xff, RZ, 0xc0, !PT ;  /* 0x000000ff00007812 */ /* 0x020fe200078ec0ff */
[----:B------:R-:W-:Y:S01]  /*ac60*/  BSSY B1, `(.L_x_241) ;  /* 0x000000b000017945 */ /* 0x000fe20003800000 */
[----:B------:R-:W-:Y:S02]  /*ac70*/  ISETP.LT.OR P3, PT, R35, 0xca, !P0 ;  /* 0x000000ca2300780c */ /* 0x000fe40004761670 */
[----:B------:R-:W-:-:S05]  /*ac80*/  F2FP.F16.E4M3.UNPACK_B R0, R0 ;  /* 0x00000000ff00723e */ /* 0x000fca00020006ff */
[----:B------:R-:W-:-:S05]  /*ac90*/  HADD2.F32 R0, -RZ, R0.H0_H0 ;  /* 0x20000000ff007230 */ /* 0x000fca0000004100 */
[----:B------:R-:W-:-:S04]  /*aca0*/  FMUL R0, R0, UR21 ;  /* 0x0000001500007c20 */ /* 0x000fc80008400000 */
[----:B--2---:R-:W-:-:S05]  /*acb0*/  FFMA R0, R2, UR20, R0 ;  /* 0x0000001402007c23 */ /* 0x004fca0008000000 */
[----:B0-----:R-:W-:Y:S02]  /*acc0*/  F2FP.SATFINITE.E4M3.F32.PACK_AB_MERGE_C R3, RZ, R0, RZ ;  /* 0x00000000ff03723e */ /* 0x001fe400048070ff */
[----:B------:R-:W-:-:S03]  /*acd0*/  PRMT R0, RZ, 0x7610, R0 ;  /* 0x00007610ff007816 */ /* 0x000fc60000000000 */
[----:B------:R0:W-:Y:S01]  /*ace0*/  @!P4 STG.E.U8 desc[UR18][R24.64+0xc8], R3 ;  /* 0x0000c8031800c986 */ /* 0x0001e2000c101112 */
[----:B------:R-:W-:Y:S05]  /*acf0*/  @P3 BRA `(.L_x_242) ;  /* 0x0000000000043947 */ /* 0x000fea0003800000 */
[----:B------:R2:W5:Y:S02]  /*ad00*/  LDG.E.U8 R0, desc[UR18][R28.64+0xc9] ;  /* 0x0000c9121c007981 */ /* 0x000564000c1e1100 */
.L_x_242:
[----:B------:R-:W-:Y:S05]  /*ad10*/  BSYNC B1 ;  /* 0x0000000000017941 */ /* 0x000fea0003800000 */
.L_x_241:
[----:B------:R-:W3:Y:S01]  /*ad20*/  LDL.LU R2, [R1+0x4] ;  /* 0x0000040001027983 */ /* 0x000ee20000300800 */
[----:B-----5:R-:W-:Y:S01]  /*ad30*/  LOP3.LUT R0, R0, 0xff, RZ, 0xc0, !PT ;  /* 0x000000ff00007812 */ /* 0x020fe200078ec0ff */
[----:B------:R-:W-:Y:S01]  /*ad40*/  BSSY B1, `(.L_x_243) ;  /* 0x000000b000017945 */ /* 0x000fe20003800000 */
[----:B------:R-:W-:Y:S02]  /*ad50*/  ISETP.LT.OR P4, PT, R35, 0xc9, !P1 ;  /* 0x000000c92300780c */ /* 0x000fe40004f81670 */
[----:B------:R-:W-:-:S05]  /*ad60*/  F2FP.F16.E4M3.UNPACK_B R0, R0 ;  /* 0x00000000ff00723e */ /* 0x000fca00020006ff */
[----:B------:R-:W-:-:S05]  /*ad70*/  HADD2.F32 R0, -RZ, R0.H0_H0 ;  /* 0x20000000ff007230 */ /* 0x000fca0000004100 */
[----:B------:R-:W-:-:S04]  /*ad80*/  FMUL R0, R0, UR21 ;  /* 0x0000001500007c20 */ /* 0x000fc80008400000 */
[----:B---3--:R-:W-:-:S05]  /*ad90*/  FFMA R0, R2, UR20, R0 ;  /* 0x0000001402007c23 */ /* 0x008fca0008000000 */
[----:B0-----:R-:W-:Y:S02]  /*ada0*/  F2FP.SATFINITE.E4M3.F32.PACK_AB_MERGE_C R3, RZ, R0, RZ ;  /* 0x00000000ff03723e */ /* 0x001fe400048070ff */
[----:B------:R-:W-:-:S03]  /*adb0*/  PRMT R0, RZ, 0x7610, R0 ;  /* 0x00007610ff007816 */ /* 0x000fc60000000000 */
[----:B------:R0:W-:Y:S01]  /*adc0*/  @!P3 STG.E.U8 desc[UR18][R24.64+0xc9], R3 ;  /* 0x0000c9031800b986 */ /* 0x0001e2000c101112 */
[----:B------:R-:W-:Y:S05]  /*add0*/  @P4 BRA `(.L_x_244) ;  /* 0x0000000000044947 */ /* 0x000fea0003800000 */
[----:B------:R3:W5:Y:S02]  /*ade0*/  LDG.E.U8 R0, desc[UR18][R30.64+0xc8] ;  /* 0x0000c8121e007981 */ /* 0x000764000c1e1100 */
.L_x_244:
[----:B------:R-:W-:Y:S05]  /*adf0*/  BSYNC B1 ;  /* 0x0000000000017941 */ /* 0x000fea0003800000 */
.L_x_243:
[----:B------:R-:W2:Y:S01]  /*ae00*/  LDL.LU R2, [R1+0x8] ;  /* 0x0000080001027983 */ /* 0x000ea20000300800 */
        /* <DEDUP_REMOVED lines=12> */
.L_x_246:
[----:B------:R-:W-:Y:S05]  /*aed0*/  BSYNC B1 ;  /* 0x0000000000017941 */ /* 0x000fea0003800000 */
.L_x_245:
        /* <DEDUP_REMOVED lines=13> */
.L_x_248:
[----:B------:R-:W-:Y:S05]  /*afb0*/  BSYNC B1 ;  /* 0x0000000000017941 */ /* 0x000fea0003800000 */
.L_x_247:
        /* <DEDUP_REMOVED lines=13> */
.L_x_250:
[----:B------:R-:W-:Y:S05]  /*b090*/  BSYNC B1 ;  /* 0x0000000000017941 */ /* 0x000fea0003800000 */
.L_x_249:
        /* <DEDUP_REMOVED lines=13> */
.L_x_252:
[----:B------:R-:W-:Y:S05]  /*b170*/  BSYNC B1 ;  /* 0x0000000000017941 */ /* 0x000fea0003800000 */
.L_x_251:
        /* <DEDUP_REMOVED lines=13> */
.L_x_254:
[----:B------:R-:W-:Y:S05]  /*b250*/  BSYNC B1 ;  /* 0x0000000000017941 */ /* 0x000fea0003800000 */
.L_x_253:
        /* <DEDUP_REMOVED lines=13> */
.L_x_256:
[----:B------:R-:W-:Y:S05]  /*b330*/  BSYNC B1 ;  /* 0x0000000000017941 */ /* 0x000fea0003800000 */
.L_x_255:
        /* <DEDUP_REMOVED lines=13> */
.L_x_258:
[----:B------:R-:W-:Y:S05]  /*b410*/  BSYNC B1 ;  /* 0x0000000000017941 */ /* 0x000fea0003800000 */
.L_x_257:
        /* <DEDUP_REMOVED lines=13> */
.L_x_260:
[----:B------:R-:W-:Y:S05]  /*b4f0*/  BSYNC B1 ;  /* 0x0000000000017941 */ /* 0x000fea0003800000 */
.L_x_259:
        /* <DEDUP_REMOVED lines=13> */
.L_x_262:
[----:B------:R-:W-:Y:S05]  /*b5d0*/  BSYNC B1 ;  /* 0x0000000000017941 */ /* 0x000fea0003800000 */
.L_x_261:
        /* <DEDUP_REMOVED lines=13> */
.L_x_264:
[----:B------:R-:W-:Y:S05]  /*b6b0*/  BSYNC B1 ;  /* 0x0000000000017941 */ /* 0x000fea0003800000 */
.L_x_263:
        /* <DEDUP_REMOVED lines=13> */
.L_x_266:
[----:B------:R-:W-:Y:S05]  /*b790*/  BSYNC B1 ;  /* 0x0000000000017941 */ /* 0x000fea0003800000 */
.L_x_265:
        /* <DEDUP_REMOVED lines=13> */
.L_x_268:
[----:B------:R-:W-:Y:S05]  /*b870*/  BSYNC B1 ;  /* 0x0000000000017941 */ /* 0x000fea0003800000 */
.L_x_267:
        /* <DEDUP_REMOVED lines=13> */
.L_x_270:
[----:B------:R-:W-:Y:S05]  /*b950*/  BSYNC B1 ;  /* 0x0000000000017941 */ /* 0x000fea0003800000 */
.L_x_269:
        /* <DEDUP_REMOVED lines=13> */
.L_x_272:
[----:B------:R-:W-:Y:S05]  /*ba30*/  BSYNC B1 ;  /* 0x0000000000017941 */ /* 0x000fea0003800000 */
.L_x_271:
        /* <DEDUP_REMOVED lines=13> */
.L_x_274:
[----:B------:R-:W-:Y:S05]  /*bb10*/  BSYNC B1 ;  /* 0x0000000000017941 */ /* 0x000fea0003800000 */
.L_x_273:
        /* <DEDUP_REMOVED lines=13> */
.L_x_276:
[----:B------:R-:W-:Y:S05]  /*bbf0*/  BSYNC B1 ;  /* 0x0000000000017941 */ /* 0x000fea0003800000 */
.L_x_275:
        /* <DEDUP_REMOVED lines=13> */
.L_x_278:
[----:B------:R-:W-:Y:S05]  /*bcd0*/  BSYNC B1 ;  /* 0x0000000000017941 */ /* 0x000fea0003800000 */
.L_x_277:
        /* <DEDUP_REMOVED lines=13> */
.L_x_280:
[----:B------:R-:W-:Y:S05]  /*bdb0*/  BSYNC B1 ;  /* 0x0000000000017941 */ /* 0x000fea0003800000 */
.L_x_279:
        /* <DEDUP_REMOVED lines=13> */
.L_x_282:
[----:B------:R-:W-:Y:S05]  /*be90*/  BSYNC B1 ;  /* 0x0000000000017941 */ /* 0x000fea0003800000 */
.L_x_281:
        /* <DEDUP_REMOVED lines=13> */
.L_x_284:
[----:B------:R-:W-:Y:S05]  /*bf70*/  BSYNC B1 ;  /* 0x0000000000017941 */ /* 0x000fea0003800000 */
.L_x_283:
        /* <DEDUP_REMOVED lines=13> */
.L_x_286:
[----:B------:R-:W-:Y:S05]  /*c050*/  BSYNC B1 ;  /* 0x0000000000017941 */ /* 0x000fea0003800000 */
.L_x_285:
        /* <DEDUP_REMOVED lines=13> */
.L_x_288:
[----:B------:R-:W-:Y:S05]  /*c130*/  BSYNC B1 ;  /* 0x0000000000017941 */ /* 0x000fea0003800000 */
.L_x_287:
        /* <DEDUP_REMOVED lines=13> */
.L_x_290:
[----:B------:R-:W-:Y:S05]  /*c210*/  BSYNC B1 ;  /* 0x0000000000017941 */ /* 0x000fea0003800000 */
.L_x_289:
        /* <DEDUP_REMOVED lines=13> */
.L_x_292:
[----:B------:R-:W-:Y:S05]  /*c2f0*/  BSYNC B1 ;  /* 0x0000000000017941 */ /* 0x000fea0003800000 */
.L_x_291:
        /* <DEDUP_REMOVED lines=13> */
.L_x_294:
[----:B------:R-:W-:Y:S05]  /*c3d0*/  BSYNC B1 ;  /* 0x0000000000017941 */ /* 0x000fea0003800000 */
.L_x_293:
[----:B------:R-:W-:Y:S05]  /*c3e0*/  @P1 BRA `(.L_x_295) ;  /* 0x00000020009c1947 */ /* 0x000fea0003800000 */
[----:B------:R-:W2:Y:S01]  /*c3f0*/  LDL.LU R2, [R1+0x6c] ;  /* 0x00006c0001027983 */ /* 0x000ea20000300800 */
[----:B-----5:R-:W-:-:S04]  /*c400*/  LOP3.LUT R0, R0, 0xff, RZ, 0xc0, !PT ;  /* 0x000000ff00007812 */ /* 0x020fc800078ec0ff */
[----:B------:R-:W-:-:S05]  /*c410*/  F2FP.F16.E4M3.UNPACK_B R0, R0 ;  /* 0x00000000ff00723e */ /* 0x000fca00020006ff */
[----:B------:R-:W-:-:S05]  /*c420*/  HADD2.F32 R0, -RZ, R0.H0_H0 ;  /* 0x20000000ff007230 */ /* 0x000fca0000004100 */
[----:B------:R-:W-:-:S04]  /*c430*/  FMUL R0, R0, UR21 ;  /* 0x0000001500007c20 */ /* 0x000fc80008400000 */
[----:B--2---:R-:W-:-:S05]  /*c440*/  FFMA R0, R2, UR20, R0 ;  /* 0x0000001402007c23 */ /* 0x004fca0008000000 */
[----:B0-----:R-:W-:-:S05]  /*c450*/  F2FP.SATFINITE.E4M3.F32.PACK_AB_MERGE_C R3, RZ, R0, RZ ;  /* 0x00000000ff03723e */ /* 0x001fca00048070ff */
[----:B------:R0:W-:Y:S01]  /*c460*/  STG.E.U8 desc[UR18][R26.64+0xf9], R3 ;  /* 0x0000f9031a007986 */ /* 0x0001e2000c101112 */
[----:B------:R-:W-:Y:S05]  /*c470*/  BRA `(.L_x_295) ;  /* 0x0000002000787947 */ /* 0x000fea0003800000 */
.L_x_38:
[----:B------:R-:W-:Y:S01]  /*c480*/  ISETP.GE.AND P1, PT, R38, 0x1, PT ;  /* 0x000000012600780c */ /* 0x000fe20003f26270 */
[----:B------:R-:W-:Y:S01]  /*c490*/  FMUL R228, R228, UR20 ;  /* 0x00000014e4e47c20 */ /* 0x000fe20008400000 */
[----:B------:R-:W-:Y:S01]  /*c4a0*/  FMUL R227, R227, UR20 ;  /* 0x00000014e3e37c20 */ /* 0x000fe20008400000 */
[----:B------:R-:W-:Y:S01]  /*c4b0*/  ISETP.GE.AND P0, PT, R38, 0x9, PT ;  /* 0x000000092600780c */ /* 0x000fe20003f06270 */
[----:B------:R-:W-:Y:S01]  /*c4c0*/  FMUL R226, R226, UR20 ;  /* 0x00000014e2e27c20 */ /* 0x000fe20008400000 */
[C---:B------:R-:W-:Y:S02]  /*c4d0*/  ISETP.LT.OR P4, PT, R35.reuse, 0x1, !P1 ;  /* 0x000000012300780c */ /* 0x040fe40004f81670 */
[----:B------:R-:W-:Y:S02]  /*c4e0*/  ISETP.LT.OR P5, PT, R35, 0x2, !P1 ;  /* 0x000000022300780c */ /* 0x000fe40004fa1670 */
[----:B------:R-:W-:Y:S02]  /*c4f0*/  F2FP.SATFINITE.E4M3.F32.PACK_AB_MERGE_C R29, RZ, R228, RZ ;  /* 0x000000e4ff1d723e */ /* 0x000fe400048070ff */
[----:B------:R-:W-:-:S02]  /*c500*/  F2FP.SATFINITE.E4M3.F32.PACK_AB_MERGE_C R227, RZ, R227, RZ ;  /* 0x000000e3ffe3723e */ /* 0x000fc400048070ff */
[----:B------:R-:W-:Y:S01]  /*c510*/  ISETP.LT.OR P3, PT, R35, 0x1, !P0 ;  /* 0x000000012300780c */ /* 0x000fe20004761670 */
[----:B------:R-:W-:-:S04]  /*c520*/  FMUL R225, R225, UR20 ;  /* 0x00000014e1e17c20 */ /* 0x000fc80008400000 */
[----:B------:R0:W-:Y:S01]  /*c530*/  @!P4 STG.E.U8 desc[UR18][R24.64], R29 ;  /* 0x0000001d1800c986 */ /* 0x0001e2000c101112 */
[----:B------:R-:W-:-:S03]  /*c540*/  ISETP.LT.OR P4, PT, R35, 0x2, !P0 ;  /* 0x000000022300780c */ /* 0x000fc60004781670 */
[----:B------:R2:W-:Y:S01]  /*c550*/  @!P5 STG.E.U8 desc[UR18][R24.64+0x1], R227 ;  /* 0x000001e31800d986 */ /* 0x0005e2000c101112 */
[C---:B------:R-:W-:Y:S01]  /*c560*/  ISETP.LT.OR P5, PT, R35.reuse, 0x9, !P1 ;  /* 0x000000092300780c */ /* 0x040fe20004fa1670 */
[----:B------:R-:W-:Y:S01]  /*c570*/  FMUL R224, R224, UR20 ;  /* 0x00000014e0e07c20 */ /* 0x000fe20008400000 */
[----:B------:R-:W-:Y:S01]  /*c580*/  ISETP.LT.OR P6, PT, R35, 0xa, !P1 ;  /* 0x0000000a2300780c */ /* 0x000fe20004fc1670 */
[----:B------:R-:W-:Y:S01]  /*c590*/  FMUL R223, R223, UR20 ;  /* 0x00000014dfdf7c20 */ /* 0x000fe20008400000 */
[----:B------:R-:W-:Y:S02]  /*c5a0*/  F2FP.SATFINITE.E4M3.F32.PACK_AB_MERGE_C R31, RZ, R226, RZ ;  /* 0x000000e2ff1f723e */ /* 0x000fe400048070ff */
[----:B------:R-:W-:Y:S02]  /*c5b0*/  F2FP.SATFINITE.E4M3.F32.PACK_AB_MERGE_C R225, RZ, R225, RZ ;  /* 0x000000e1ffe1723e */ /* 0x000fe400048070ff */
[----:B0-----:R-:W-:Y:S01]  /*c5c0*/  F2FP.SATFINITE.E4M3.F32.PACK_AB_MERGE_C R29, RZ, R224, RZ ;  /* 0x000000e0ff1d723e */ /* 0x001fe200048070ff */
[----:B------:R-:W-:Y:S01]  /*c5d0*/  @!P3 STG.E.U8 desc[UR18][R26.64], R31 ;  /* 0x0000001f1a00b986 */ /* 0x000fe2000c101112 */
[----:B------:R-:W-:-:S02]  /*c5e0*/  F2FP.SATFINITE.E4M3.F32.PACK_AB_MERGE_C R223, RZ, R223, RZ ;  /* 0x000000dfffdf723e */ /* 0x000fc400048070ff */
[C---:B------:R-:W-:Y:S01]  /*c5f0*/  ISETP.LT.OR P3, PT, R35.reuse, 0x9, !P0 ;  /* 0x000000092300780c */ /* 0x040fe20004761670 */
[----:B------:R-:W-:Y:S01]  /*c600*/  @!P4 STG.E.U8 desc[UR18][R26.64+0x1], R225 ;  /* 0x000001e11a00c986 */ /* 0x000fe2000c101112 */
[----:B------:R-:W-:-:S03]  /*c610*/  ISETP.LT.OR P4, PT, R35, 0xa, !P0 ;  /* 0x0000000a2300780c */ /* 0x000fc60004781670 */
[----:B------:R0:W-:Y:S01]  /*c620*/  @!P5 STG.E.U8 desc[UR18][R24.64+0x8], R29 ;  /* 0x0000081d1800d986 */ /* 0x0001e2000c101112 */
[----:B------:R-:W-:Y:S01]  /*c630*/  ISETP.LT.OR P5, PT, R35, 0x11, !P1 ;  /* 0x000000112300780c */ /* 0x000fe20004fa1670 */
[----:B------:R-:W-:Y:S01]  /*c640*/  FMUL R222, R222, UR20 ;  /* 0x00000014dede7c20 */ /* 0x000fe20008400000 */
[----:B------:R-:W-:Y:S01]  /*c650*/  FMUL R221, R221, UR20 ;  /* 0x00000014dddd7c20 */ /* 0x000fe20008400000 */
[----:B------:R-:W-:Y:S01]  /*c660*/  FMUL R220, R220, UR20 ;  /* 0x00000014dcdc7c20 */ /* 0x000fe20008400000 */
[----:B------:R-:W-:Y:S01]  /*c670*/  @!P6 STG.E.U8 desc[UR18][R24.64+0x9], R223 ;  /* 0x000009df1800e986 */ /* 0x000fe2000c101112 */
[----:B------:R-:W-:Y:S01]  /*c680*/  ISETP.LT.OR P6, PT, R35, 0x12, !P1 ;  /* 0x000000122300780c */ /* 0x000fe20004fc1670 */
[----:B------:R-:W-:Y:S01]  /*c690*/  FMUL R219, R219, UR20 ;  /* 0x00000014dbdb7c20 */ /* 0x000fe20008400000 */
[----:B------:R-:W-:Y:S01]  /*c6a0*/  F2FP.SATFINITE.E4M3.F32.PACK_AB_MERGE_C R33, RZ, R222, RZ ;  /* 0x000000deff21723e */ /* 0x000fe200048070ff */
[----:B--2---:R-:W2:Y:S01]  /*c6b0*/  LDL.LU R227, [R1+0x8] ;  /* 0x0000080001e37983 */ /* 0x004ea20000300800 */
[----:B------:R-:W-:-:S02]  /*c6c0*/  F2FP.SATFINITE.E4M3.F32.PACK_AB_MERGE_C R221, RZ, R221, RZ ;  /* 0x000000ddffdd723e */ /* 0x000fc400048070ff */
[----:B0-----:R-:W-:Y:S01]  /*c6d0*/  F2FP.SATFINITE.E4M3.F32.PACK_AB_MERGE_C R29, RZ, R220, RZ ;  /* 0x000000dcff1d723e */ /* 0x001fe200048070ff */
[----:B------:R-:W3:Y:S04]  /*c6e0*/  LDL.LU R226, [R1+0x4] ;  /* 0x0000040001e27983 */ /* 0x000ee80000300800 */
[----:B------:R-:W4:Y:S01]  /*c6f0*/  LDL.LU R224, [R1] ;  /* 0x0000000001e07983 */ /* 0x000f220000300800 */
[----:B------:R-:W-:-:S03]  /*c700*/  F2FP.SATFINITE.E4M3.F32.PACK_AB_MERGE_C R219, RZ, R219, RZ ;  /* 0x000000dbffdb723e */ /* 0x000fc600048070ff */
[----:B------:R-:W-:Y:S01]  /*c710*/  @!P3 STG.E.U8 desc[UR18][R26.64+0x8], R33 ;  /* 0x000008211a00b986 */ /* 0x000fe2000c101112 */
[----:B------:R-:W-:-:S03]  /*c720*/  ISETP.LT.OR P3, PT, R35, 0x11, !P0 ;  /* 0x000000112300780c */ /* 0x000fc60004761670 */
        /* <DEDUP_REMOVED lines=11> */
[----:B------:R-:W-:Y:S01]  /*c7e0*/  FMUL R214, R214, UR20 ;  /* 0x00000014d6d67c20 */ /* 0x000fe20008400000 */
[----:B------:R-:W-:Y:S01]  /*c7f0*/  F2FP.SATFINITE.E4M3.F32.PACK_AB_MERGE_C R217, RZ, R217, RZ ;  /* 0x000000d9ffd9723e */ /* 0x000fe200048070ff */
[----:B------:R-:W-:Y:S01]  /*c800*/  FMUL R213, R213, UR20 ;  /* 0x00000014d5d57c20 */ /* 0x000fe20008400000 */
[----:B0-----:R-:W-:Y:S01]  /*c810*/  F2FP.SATFINITE.E4M3.F32.PACK_AB_MERGE_C R29, RZ, R216, RZ ;  /* 0x000000d8ff1d723e */ /* 0x001fe200048070ff */
[----:B------:R-:W-:Y:S01]  /*c820*/  @!P3 STG.E.U8 desc[UR18][R26.64+0x10], R31 ;  /* 0x0000101f1a00b986 */ /* 0x000fe2000c101112 */
[----:B------:R-:W-:-:S02]  /*c830*/  F2FP.SATFINITE.E4M3.F32.PACK_AB_MERGE_C R215, RZ, R215, RZ ;  /* 0x000000d7ffd7723e */ /* 0x000fc400048070ff */
[C---:B------:R-:W-:Y:S01]  /*c840*/  ISETP.LT.OR P3, PT, R35.reuse, 0x19, !P0 ;  /* 0x000000192300780c */ /* 0x040fe20004761670 */
[----:B------:R-:W-:Y:S01]  /*c850*/  @!P4 STG.E.U8 desc[UR18][R26.64+0x11], R217 ;  /* 0x000011d91a00c986 */ /* 0x000fe2000c101112 */
[----:B------:R-:W-:-:S03]  /*c860*/  ISETP.LT.OR P4, PT, R35, 0x1a, !P0 ;  /* 0x0000001a2300780c */ /* 0x000fc60004781670 */
[----:B------:R0:W-:Y:S01]  /*c870*/  @!P5 STG.E.U8 desc[UR18][R24.64+0x18], R29 ;  /* 0x0000181d1800d986 */ /* 0x0001e2000c101112 */
[C---:B------:R-:W-:Y:S01]  /*c880*/  ISETP.LT.OR P5, PT, R35.reuse, 0x21, !P1 ;  /* 0x000000212300780c */ /* 0x040fe20004fa1670 */
[----:B------:R-:W-:Y:S02]  /*c890*/  FMUL R212, R212, UR20 ;  /* 0x00000014d4d47c20 */ /* 0x000fe40008400000 */
[----:B------:R-:W-:Y:S01]  /*c8a0*/  @!P6 STG.E.U8 desc[UR18][R24.64+0x19], R215 ;  /* 0x000019d71800e986 */ /* 0x000fe2000c101112 */
[----:B------:R-:W-:Y:S01]  /*c8b0*/  ISETP.LT.OR P6, PT, R35, 0x22, !P1 ;  /* 0x000000222300780c */ /* 0x000fe20004fc1670 */
[----:B------:R-:W-:Y:S01]  /*c8c0*/  FMUL R211, R211, UR20 ;  /* 0x00000014d3d37c20 */ /* 0x000fe20008400000 */
[----:B------:R-:W-:Y:S01]  /*c8d0*/  F2FP.SATFINITE.E4M3.F32.PACK_AB_MERGE_C R33, RZ, R214, RZ ;  /* 0x000000d6ff21723e */ /* 0x000fe200048070ff */
[----:B------:R-:W-:Y:S01]  /*c8e0*/  FMUL R210, R210, UR20 ;  /* 0x00000014d2d27c20 */ /* 0x000fe20008400000 */
[----:B------:R-:W-:Y:S01]  /*c8f0*/  F2FP.SATFINITE.E4M3.F32.PACK_AB_MERGE_C R213, RZ, R213, RZ ;  /* 0x000000d5ffd5723e */ /* 0x000fe200048070ff */
[----:B------:R-:W-:Y:S01]  /*c900*/  FMUL R209, R209, UR20 ;  /* 0x00000014d1d17c20 */ /* 0x000fe20008400000 */
        /* <DEDUP_REMOVED lines=8> */
[----:B------:R-:W-:-:S03]  /*c990*/  ISETP.LT.OR P5, PT, R35, 0x29, !P1 ;  /* 0x000000292300780c */ /* 0x000fc60004fa1670 */
        /* <DEDUP_REMOVED lines=240> */
[----:B------:R1:W-:Y:S01]  /*d8a0*/  @!P6 STG.E.U8 desc[UR18][R24.64+0x99], R23 ;  /* 0x000099171800e986 */ /* 0x0003e2000c101112 */
        /* <DEDUP_REMOVED lines=11> */
[----:B------:R0:W-:Y:S01]  /*d960*/  @!P4 STG.E.U8 desc[UR18][R26.64+0x99], R21 ;  /* 0x000099151a00c986 */ /* 0x0001e2000c101112 */
[----:B------:R-:W-:-:S03]  /*d970*/  ISETP.LT.OR P4, PT, R35, 0xa2, !P0 ;  /* 0x000000a22300780c */ /* 0x000fc60004781670 */
[----:B------:R-:W-:Y:S01]  /*d980*/  @!P5 STG.E.U8 desc[UR18][R24.64+0xa0], R29 ;  /* 0x0000a01d1800d986 */ /* 0x000fe2000c101112 */
[----:B------:R-:W-:-:S03]  /*d990*/  ISETP.LT.OR P5, PT, R35, 0xa9, !P1 ;  /* 0x000000a92300780c */ /* 0x000fc60004fa1670 */
[----:B------:R2:W-:Y:S01]  /*d9a0*/  @!P6 STG.E.U8 desc[UR18][R24.64+0xa1], R19 ;  /* 0x0000a1131800e986 */ /* 0x0005e2000c101112 */
[----:B------:R-:W-:Y:S01]  /*d9b0*/  ISETP.LT.OR P6, PT, R35, 0xaa, !P1 ;  /* 0x000000aa2300780c */ /* 0x000fe20004fc1670 */
[----:B------:R-:W-:Y:S01]  /*d9c0*/  FMUL R15, R15, UR20 ;  /* 0x000000140f0f7c20 */ /* 0x000fe20008400000 */
[----:B-1----:R-:W-:Y:S01]  /*d9d0*/  F2FP.SATFINITE.E4M3.F32.PACK_AB_MERGE_C R23, RZ, R18, RZ ;  /* 0x00000012ff17723e */ /* 0x002fe200048070ff */
[----:B------:R-:W-:Y:S01]  /*d9e0*/  FMUL R14, R14, UR20 ;  /* 0x000000140e0e7c20 */ /* 0x000fe20008400000 */
[----:B------:R-:W-:Y:S01]  /*d9f0*/  F2FP.SATFINITE.E4M3.F32.PACK_AB_MERGE_C R17, RZ, R17, RZ ;  /* 0x00000011ff11723e */ /* 0x000fe200048070ff */
[----:B------:R-:W-:Y:S01]  /*da00*/  FMUL R13, R13, UR20 ;  /* 0x000000140d0d7c20 */ /* 0x000fe20008400000 */
[----:B0-----:R-:W-:Y:S01]  /*da10*/  F2FP.SATFINITE.E4M3.F32.PACK_AB_MERGE_C R21, RZ, R16, RZ ;  /* 0x00000010ff15723e */ /* 0x001fe200048070ff */
[----:B------:R-:W-:Y:S01]  /*da20*/  @!P3 STG.E.U8 desc[UR18][R26.64+0xa0], R23 ;  /* 0x0000a0171a00b986 */ /* 0x000fe2000c101112 */
[----:B------:R-:W-:Y:S02]  /*da30*/  F2FP.SATFINITE.E4M3.F32.PACK_AB_MERGE_C R15, RZ, R15, RZ ;  /* 0x0000000fff0f723e */ /* 0x000fe400048070ff */
[C---:B------:R-:W-:Y:S01]  /*da40*/  ISETP.LT.OR P3, PT, R35.reuse, 0xa9, !P0 ;  /* 0x000000a92300780c */ /* 0x040fe20004761670 */
[----:B------:R-:W-:Y:S01]  /*da50*/  @!P4 STG.E.U8 desc[UR18][R26.64+0xa1], R17 ;  /* 0x0000a1111a00c986 */ /* 0x000fe2000c101112 */
[----:B------:R-:W-:-:S03]  /*da60*/  ISETP.LT.OR P4, PT, R35, 0xaa, !P0 ;  /* 0x000000aa2300780c */ /* 0x000fc60004781670 */
[----:B------:R-:W-:Y:S01]  /*da70*/  @!P5 STG.E.U8 desc[UR18][R24.64+0xa8], R21 ;  /* 0x0000a8151800d986 */ /* 0x000fe2000c101112 */
[C---:B------:R-:W-:Y:S01]  /*da80*/  ISETP.LT.OR P5, PT, R35.reuse, 0xb1, !P1 ;  /* 0x000000b12300780c */ /* 0x040fe20004fa1670 */
[----:B------:R-:W-:Y:S02]  /*da90*/  FMUL R12, R12, UR20 ;  /* 0x000000140c0c7c20 */ /* 0x000fe40008400000 */
[----:B------:R0:W-:Y:S01]  /*daa0*/  @!P6 STG.E.U8 desc[UR18][R24.64+0xa9], R15 ;  /* 0x0000a90f1800e986 */ /* 0x0001e2000c101112 */
[----:B------:R-:W-:Y:S01]  /*dab0*/  ISETP.LT.OR P6, PT, R35, 0xb2, !P1 ;  /* 0x000000b22300780c */ /* 0x000fe20004fc1670 */
[----:B------:R-:W-:Y:S01]  /*dac0*/  FMUL R11, R11, UR20 ;  /* 0x000000140b0b7c20 */ /* 0x000fe20008400000 */
[----:B--2---:R-:W-:Y:S01]  /*dad0*/  F2FP.SATFINITE.E4M3.F32.PACK_AB_MERGE_C R19, RZ, R14, RZ ;  /* 0x0000000eff13723e */ /* 0x004fe200048070ff */
[----:B------:R-:W2:Y:S01]  /*dae0*/  LDL.LU R223, [R1+0x18] ;  /* 0x0000180001df7983 */ /* 0x000ea20000300800 */
[----:B------:R-:W-:Y:S02]  /*daf0*/  F2FP.SATFINITE.E4M3.F32.PACK_AB_MERGE_C R13, RZ, R13, RZ ;  /* 0x0000000dff0d723e */ /* 0x000fe400048070ff */
[----:B------:R-:W-:Y:S01]  /*db00*/  F2FP.SATFINITE.E4M3.F32.PACK_AB_MERGE_C R11, RZ, R11, RZ ;  /* 0x0000000bff0b723e */ /* 0x000fe200048070ff */
[----:B------:R-:W-:Y:S01]  /*db10*/  @!P3 STG.E.U8 desc[UR18][R26.64+0xa8], R19 ;  /* 0x0000a8131a00b986 */ /* 0x000fe2000c101112 */
[----:B0-----:R-:W-:-:S03]  /*db20*/  F2FP.SATFINITE.E4M3.F32.PACK_AB_MERGE_C R15, RZ, R12, RZ ;  /* 0x0000000cff0f723e */ /* 0x001fc600048070ff */
[----:B------:R0:W-:Y:S01]  /*db30*/  @!P4 STG.E.U8 desc[UR18][R26.64+0xa9], R13 ;  /* 0x0000a90d1a00c986 */ /* 0x0001e2000c101112 */
[C---:B------:R-:W-:Y:S02]  /*db40*/  ISETP.LT.OR P3, PT, R35.reuse, 0xb1, !P0 ;  /* 0x000000b12300780c */ /* 0x040fe40004761670 */
[C---:B------:R-:W-:Y:S01]  /*db50*/  ISETP.LT.OR P4, PT, R35.reuse, 0xb2, !P0 ;  /* 0x000000b22300780c */ /* 0x040fe20004781670 */
[----:B------:R-:W-:Y:S01]  /*db60*/  @!P5 STG.E.U8 desc[UR18][R24.64+0xb0], R15 ;  /* 0x0000b00f1800d986 */ /* 0x000fe2000c101112 */
[----:B------:R-:W-:Y:S01]  /*db70*/  ISETP.LT.OR P5, PT, R35, 0xb9, !P1 ;  /* 0x000000b92300780c */ /* 0x000fe20004fa1670 */
[----:B------:R-:W-:Y:S01]  /*db80*/  FMUL R10, R10, UR20 ;  /* 0x000000140a0a7c20 */ /* 0x000fe20008400000 */
[----:B------:R-:W-:Y:S01]  /*db90*/  FMUL R9, R9, UR20 ;  /* 0x0000001409097c20 */ /* 0x000fe20008400000 */
[----:B------:R-:W2:Y:S01]  /*dba0*/  LDL.LU R222, [R1+0x14] ;  /* 0x0000140001de7983 */ /* 0x000ea20000300800 */
[----:B------:R-:W-:-:S03]  /*dbb0*/  FMUL R8, R8, UR20 ;  /* 0x0000001408087c20 */ /* 0x000fc60008400000 */
[----:B------:R-:W2:Y:S01]  /*dbc0*/  LDL.LU R220, [R1+0x10] ;  /* 0x0000100001dc7983 */ /* 0x000ea20000300800 */
[----:B------:R-:W-:-:S03]  /*dbd0*/  F2FP.SATFINITE.E4M3.F32.PACK_AB_MERGE_C R17, RZ, R10, RZ ;  /* 0x0000000aff11723e */ /* 0x000fc600048070ff */
[----:B------:R-:W2:Y:S01]  /*dbe0*/  LDL.LU R221, [R1+0xc] ;  /* 0x00000c0001dd7983 */ /* 0x000ea20000300800 */
[----:B------:R-:W-:Y:S01]  /*dbf0*/  F2FP.SATFINITE.E4M3.F32.PACK_AB_MERGE_C R9, RZ, R9, RZ ;  /* 0x00000009ff09723e */ /* 0x000fe200048070ff */
[----:B------:R-:W-:Y:S01]  /*dc00*/  FMUL R7, R7, UR20 ;  /* 0x0000001407077c20 */ /* 0x000fe20008400000 */
[----:B0-----:R-:W-:Y:S01]  /*dc10*/  F2FP.SATFINITE.E4M3.F32.PACK_AB_MERGE_C R13, RZ, R8, RZ ;  /* 0x00000008ff0d723e */ /* 0x001fe200048070ff */
[----:B------:R0:W-:Y:S01]  /*dc20*/  @!P6 STG.E.U8 desc[UR18][R24.64+0xb1], R11 ;  /* 0x0000b10b1800e986 */ /* 0x0001e2000c101112 */
[----:B------:R-:W-:Y:S01]  /*dc30*/  ISETP.LT.OR P6, PT, R35, 0xba, !P1 ;  /* 0x000000ba2300780c */ /* 0x000fe20004fc1670 */
[----:B-----5:R-:W-:Y:S01]  /*dc40*/  FMUL R2, R2, UR20 ;  /* 0x0000001402027c20 */ /* 0x020fe20008400000 */
[----:B------:R-:W-:Y:S01]  /*dc50*/  F2FP.SATFINITE.E4M3.F32.PACK_AB_MERGE_C R7, RZ, R7, RZ ;  /* 0x00000007ff07723e */ /* 0x000fe200048070ff */
[----:B------:R-:W-:Y:S01]  /*dc60*/  @!P3 STG.E.U8 desc[UR18][R26.64+0xb0], R17 ;  /* 0x0000b0111a00b986 */ /* 0x000fe2000c101112 */
[----:B------:R-:W-:Y:S01]  /*dc70*/  FMUL R3, R3, UR20 ;  /* 0x0000001403037c20 */ /* 0x000fe20008400000 */
[----:B------:R-:W-:Y:S01]  /*dc80*/  FMUL R4, R4, UR20 ;  /* 0x0000001404047c20 */ /* 0x000fe20008400000 */
[C---:B------:R-:W-:Y:S01]  /*dc90*/  ISETP.LT.OR P3, PT, R35.reuse, 0xb9, !P0 ;  /* 0x000000b92300780c */ /* 0x040fe20004761670 */
[----:B------:R1:W-:Y:S01]  /*dca0*/  @!P4 STG.E.U8 desc[UR18][R26.64+0xb1], R9 ;  /* 0x0000b1091a00c986 */ /* 0x0003e2000c101112 */
[----:B------:R-:W-:Y:S01]  /*dcb0*/  ISETP.LT.OR P4, PT, R35, 0xba, !P0 ;  /* 0x000000ba2300780c */ /* 0x000fe20004781670 */
[----:B------:R-:W-:Y:S01]  /*dcc0*/  FMUL R6, R6, UR20 ;  /* 0x0000001406067c20 */ /* 0x000fe20008400000 */
[----:B------:R-:W-:Y:S01]  /*dcd0*/  FMUL R5, R5, UR20 ;  /* 0x0000001405057c20 */ /* 0x000fe20008400000 */
[----:B------:R3:W-:Y:S01]  /*dce0*/  @!P5 STG.E.U8 desc[UR18][R24.64+0xb8], R13 ;  /* 0x0000b80d1800d986 */ /* 0x0007e2000c101112 */
[----:B------:R-:W-:Y:S01]  /*dcf0*/  ISETP.LT.OR P5, PT, R35, 0xc1, !P1 ;  /* 0x000000c12300780c */ /* 0x000fe20004fa1670 */
[----:B------:R-:W-:Y:S01]  /*dd00*/  FMUL R0, R0, UR20 ;  /* 0x0000001400007c20 */ /* 0x000fe20008400000 */
[----:B0-----:R-:W-:Y:S01]  /*dd10*/  F2FP.SATFINITE.E4M3.F32.PACK_AB_MERGE_C R11, RZ, R6, RZ ;  /* 0x00000006ff0b723e */ /* 0x001fe200048070ff */
[----:B------:R-:W2:Y:S01]  /*dd20*/  LDL.LU R225, [R1+0x1c] ;  /* 0x00001c0001e17983 */ /* 0x000ea20000300800 */
[----:B------:R-:W-:-:S03]  /*dd30*/  F2FP.SATFINITE.E4M3.F32.PACK_AB_MERGE_C R5, RZ, R5, RZ ;  /* 0x00000005ff05723e */ /* 0x000fc600048070ff */
[----:B------:R0:W-:Y:S01]  /*dd40*/  @!P6 STG.E.U8 desc[UR18][R24.64+0xb9], R7 ;  /* 0x0000b9071800e986 */ /* 0x0001e2000c101112 */
[----:B-1----:R-:W-:Y:S01]  /*dd50*/  F2FP.SATFINITE.E4M3.F32.PACK_AB_MERGE_C R9, RZ, R4, RZ ;  /* 0x00000004ff09723e */ /* 0x002fe200048070ff */
[----:B------:R-:W-:Y:S01]  /*dd60*/  FMUL R4, R227, UR20 ;  /* 0x00000014e3047c20 */ /* 0x000fe20008400000 */
[C---:B------:R-:W-:Y:S01]  /*dd70*/  ISETP.LT.OR P6, PT, R35.reuse, 0xc2, !P1 ;  /* 0x000000c22300780c */ /* 0x040fe20004fc1670 */
[----:B------:R-:W-:Y:S01]  /*dd80*/  @!P3 STG.E.U8 desc[UR18][R26.64+0xb8], R11 ;  /* 0x0000b80b1a00b986 */ /* 0x000fe2000c101112 */
[----:B---3--:R-:W-:Y:S01]  /*dd90*/  F2FP.SATFINITE.E4M3.F32.PACK_AB_MERGE_C R13, RZ, R2, RZ ;  /* 0x00000002ff0d723e */ /* 0x008fe200048070ff */
[----:B----4-:R-:W-:Y:S01]  /*dda0*/  FMUL R2, R224, UR20 ;  /* 0x00000014e0027c20 */ /* 0x010fe20008400000 */
[----:B------:R-:W-:Y:S01]  /*ddb0*/  ISETP.LT.OR P3, PT, R35, 0xc1, !P0 ;  /* 0x000000c12300780c */ /* 0x000fe20004761670 */
[----:B------:R-:W3:Y:S01]  /*ddc0*/  LDL.LU R224, [R1+0x20] ;  /* 0x0000200001e07983 */ /* 0x000ee20000300800 */
[----:B0-----:R-:W-:Y:S01]  /*ddd0*/  F2FP.SATFINITE.E4M3.F32.PACK_AB_MERGE_C R7, RZ, R3, RZ ;  /* 0x00000003ff07723e */ /* 0x001fe200048070ff */
[----:B------:R-:W-:-:S02]  /*dde0*/  FMUL R3, R226, UR20 ;  /* 0x00000014e2037c20 */ /* 0x000fc40008400000 */
[----:B------:R0:W-:Y:S01]  /*ddf0*/  @!P4 STG.E.U8 desc[UR18][R26.64+0xb9], R5 ;  /* 0x0000b9051a00c986 */ /* 0x0001e2000c101112 */
[----:B------:R-:W-:-:S03]  /*de00*/  ISETP.LT.OR P4, PT, R35, 0xc2, !P0 ;  /* 0x000000c22300780c */ /* 0x000fc60004781670 */
[----:B------:R-:W4:Y:S04]  /*de10*/  LDL.LU R226, [R1+0x24] ;  /* 0x0000240001e27983 */ /* 0x000f280000300800 */
[----:B------:R-:W4:Y:S04]  /*de20*/  LDL.LU R227, [R1+0x28] ;  /* 0x0000280001e37983 */ /* 0x000f280000300800 */
[----:B------:R-:W-:Y:S01]  /*de30*/  @!P5 STG.E.U8 desc[UR18][R24.64+0xc0], R9 ;  /* 0x0000c0091800d986 */ /* 0x000fe2000c101112 */
[C---:B------:R-:W-:Y:S02]  /*de40*/  ISETP.LT.OR P5, PT, R35.reuse, 0xc9, !P1 ;  /* 0x000000c92300780c */ /* 0x040fe40004fa1670 */
[----:B0-----:R-:W-:Y:S01]  /*de50*/  F2FP.SATFINITE.E4M3.F32.PACK_AB_MERGE_C R5, RZ, R0, RZ ;  /* 0x00000000ff05723e */ /* 0x001fe200048070ff */
[----:B------:R0:W-:Y:S01]  /*de60*/  @!P6 STG.E.U8 desc[UR18][R24.64+0xc1], R7 ;  /* 0x0000c1071800e986 */ /* 0x0001e2000c101112 */
[----:B------:R-:W-:-:S03]  /*de70*/  ISETP.LT.OR P6, PT, R35, 0xca, !P1 ;  /* 0x000000ca2300780c */ /* 0x000fc60004fc1670 */
[----:B------:R-:W-:Y:S01]  /*de80*/  @!P3 STG.E.U8 desc[UR18][R26.64+0xc0], R13 ;  /* 0x0000c00d1a00b986 */ /* 0x000fe2000c101112 */
[----:B------:R-:W-:-:S03]  /*de90*/  ISETP.LT.OR P3, PT, R35, 0xc9, !P0 ;  /* 0x000000c92300780c */ /* 0x000fc60004761670 */
[----:B------:R1:W-:Y:S01]  /*dea0*/  @!P4 STG.E.U8 desc[UR18][R26.64+0xc1], R5 ;  /* 0x0000c1051a00c986 */ /* 0x0003e2000c101112 */
[----:B0-----:R-:W-:Y:S02]  /*deb0*/  F2FP.SATFINITE.E4M3.F32.PACK_AB_MERGE_C R7, RZ, R2, RZ ;  /* 0x00000002ff07723e */ /* 0x001fe400048070ff */
[----:B------:R-:W-:-:S03]  /*dec0*/  ISETP.LT.OR P4, PT, R35, 0xca, !P0 ;  /* 0x000000ca2300780c */ /* 0x000fc60004781670 */
[----:B------:R0:W-:Y:S01]  /*ded0*/  @!P5 STG.E.U8 desc[UR18][R24.64+0xc8], R7 ;  /* 0x0000c8071800d986 */ /* 0x0001e2000c101112 */
[----:B------:R-:W-:Y:S02]  /*dee0*/  ISETP.LT.OR P5, PT, R35, 0xd1, !P1 ;  /* 0x000000d12300780c */ /* 0x000fe40004fa1670 */
[----:B------:R-:W-:Y:S02]  /*def0*/  F2FP.SATFINITE.E4M3.F32.PACK_AB_MERGE_C R9, RZ, R3, RZ ;  /* 0x00000003ff09723e */ /* 0x000fe400048070ff */
[----:B------:R-:W-:-:S03]  /*df00*/  F2FP.SATFINITE.E4M3.F32.PACK_AB_MERGE_C R11, RZ, R4, RZ ;  /* 0x00000004ff0b723e */ /* 0x000fc600048070ff */
[----:B------:R0:W-:Y:S04]  /*df10*/  @!P6 STG.E.U8 desc[UR18][R24.64+0xc9], R9 ;  /* 0x0000c9091800e986 */ /* 0x0001e8000c101112 */
[----:B------:R-:W-:Y:S01]  /*df20*/  @!P3 STG.E.U8 desc[UR18][R26.64+0xc8], R11 ;  /* 0x0000c80b1a00b986 */ /* 0x000fe2000c101112 */
[----:B--2---:R-:W-:Y:S01]  /*df30*/  FMUL R2, R220, UR20 ;  /* 0x00000014dc027c20 */ /* 0x004fe20008400000 */
[----:B------:R-:W-:Y:S02]  /*df40*/  FMUL R0, R221, UR20 ;  /* 0x00000014dd007c20 */ /* 0x000fe40008400000 */
[----:B------:R-:W2:Y:S03]  /*df50*/  LDL.LU R221, [R1+0x2c] ;  /* 0x00002c0001dd7983 */ /* 0x000ea60000300800 */
[----:B-1----:R-:W-:Y:S01]  /*df60*/  F2FP.SATFINITE.E4M3.F32.PACK_AB_MERGE_C R5, RZ, R0, RZ ;  /* 0x00000000ff05723e */ /* 0x002fe200048070ff */
[----:B------:R-:W2:Y:S01]  /*df70*/  LDL.LU R220, [R1+0x30] ;  /* 0x0000300001dc7983 */ /* 0x000ea20000300800 */
[----:B------:R-:W-:Y:S01]  /*df80*/  FMUL R0, R223, UR20 ;  /* 0x00000014df007c20 */ /* 0x000fe20008400000 */
[----:B------:R-:W-:Y:S01]  /*df90*/  FMUL R3, R222, UR20 ;  /* 0x00000014de037c20 */ /* 0x000fe20008400000 */
[----:B0-----:R-:W-:Y:S01]  /*dfa0*/  F2FP.SATFINITE.E4M3.F32.PACK_AB_MERGE_C R7, RZ, R2, RZ ;  /* 0x00000002ff07723e */ /* 0x001fe200048070ff */
[----:B------:R-:W2:Y:S02]  /*dfb0*/  LDL.LU R222, [R1+0x34] ;  /* 0x0000340001de7983 */ /* 0x000ea40000300800 */
[----:B------:R-:W-:-:S02]  /*dfc0*/  F2FP.SATFINITE.E4M3.F32.PACK_AB_MERGE_C R13, RZ, R0, RZ ;  /* 0x00000000ff0d723e */ /* 0x000fc400048070ff */
[----:B------:R-:W2:Y:S01]  /*dfd0*/  LDL.LU R223, [R1+0x38] ;  /* 0x0000380001df7983 */ /* 0x000ea20000300800 */
[----:B------:R-:W-:Y:S01]  /*dfe0*/  F2FP.SATFINITE.E4M3.F32.PACK_AB_MERGE_C R9, RZ, R3, RZ ;  /* 0x00000003ff09723e */ /* 0x000fe200048070ff */
[----:B------:R-:W-:Y:S02]  /*dff0*/  FMUL R2, R225, UR20 ;  /* 0x00000014e1027c20 */ /* 0x000fe40008400000 */
[----:B------:R-:W2:Y:S04]  /*e000*/  LDL.LU R225, [R1+0x3c] ;  /* 0x00003c0001e17983 */ /* 0x000ea80000300800 */
[----:B------:R-:W-:Y:S01]  /*e010*/  @!P4 STG.E.U8 desc[UR18][R26.64+0xc9], R5 ;  /* 0x0000c9051a00c986 */ /* 0x000fe2000c101112 */
[----:B---3--:R-:W-:-:S03]  /*e020*/  FMUL R0, R224, UR20 ;  /* 0x00000014e0007c20 */ /* 0x008fc60008400000 */
[----:B------:R0:W-:Y:S04]  /*e030*/  @!P5 STG.E.U8 desc[UR18][R24.64+0xd0], R7 ;  /* 0x0000d0071800d986 */ /* 0x0001e8000c101112 */
[----:B------:R-:W3:Y:S01]  /*e040*/  LDL.LU R224, [R1+0x40] ;  /* 0x0000400001e07983 */ /* 0x000ee20000300800 */
[----:B----4-:R-:W-:-:S03]  /*e050*/  FMUL R3, R226, UR20 ;  /* 0x00000014e2037c20 */ /* 0x010fc60008400000 */
[----:B------:R-:W4:Y:S01]  /*e060*/  LDL.LU R226, [R1+0x44] ;  /* 0x0000440001e27983 */ /* 0x000f220000300800 */
[----:B0-----:R-:W-:Y:S01]  /*e070*/  F2FP.SATFINITE.E4M3.F32.PACK_AB_MERGE_C R7, RZ, R0, RZ ;  /* 0x00000000ff07723e */ /* 0x001fe200048070ff */
[----:B------:R-:W-:Y:S02]  /*e080*/  FMUL R0, R227, UR20 ;  /* 0x00000014e3007c20 */ /* 0x000fe40008400000 */
[----:B------:R-:W4:Y:S01]  /*e090*/  LDL.LU R227, [R1+0x48] ;  /* 0x0000480001e37983 */ /* 0x000f220000300800 */
[C---:B------:R-:W-:Y:S02]  /*e0a0*/  ISETP.LT.OR P6, PT, R35.reuse, 0xd2, !P1 ;  /* 0x000000d22300780c */ /* 0x040fe40004fc1670 */
[C---:B------:R-:W-:Y:S01]  /*e0b0*/  ISETP.LT.OR P4, PT, R35.reuse, 0xd2, !P0 ;  /* 0x000000d22300780c */ /* 0x040fe20004781670 */
[----:B------:R-:W4:Y:S01]  /*e0c0*/  LDL.LU R219, [R1+0x4c] ;  /* 0x00004c0001db7983 */ /* 0x000f220000300800 */
[----:B------:R-:W-:Y:S02]  /*e0d0*/  F2FP.SATFINITE.E4M3.F32.PACK_AB_MERGE_C R5, RZ, R2, RZ ;  /* 0x00000002ff05723e */ /* 0x000fe400048070ff */
[----:B------:R-:W-:-:S02]  /*e0e0*/  ISETP.LT.OR P3, PT, R35, 0xd1, !P0 ;  /* 0x000000d12300780c */ /* 0x000fc40004761670 */
[----:B------:R-:W-:Y:S02]  /*e0f0*/  ISETP.LT.OR P5, PT, R35, 0xd9, !P1 ;  /* 0x000000d92300780c */ /* 0x000fe40004fa1670 */
[----:B------:R-:W-:-:S03]  /*e100*/  F2FP.SATFINITE.E4M3.F32.PACK_AB_MERGE_C R11, RZ, R0, RZ ;  /* 0x00000000ff0b723e */ /* 0x000fc600048070ff */
[----:B------:R0:W-:Y:S01]  /*e110*/  @!P6 STG.E.U8 desc[UR18][R24.64+0xd1], R9 ;  /* 0x0000d1091800e986 */ /* 0x0001e2000c101112 */
[----:B------:R-:W-:-:S03]  /*e120*/  ISETP.LT.OR P6, PT, R35, 0xda, !P1 ;  /* 0x000000da2300780c */ /* 0x000fc60004fc1670 */
[----:B------:R1:W-:Y:S01]  /*e130*/  @!P4 STG.E.U8 desc[UR18][R26.64+0xd1], R5 ;  /* 0x0000d1051a00c986 */ /* 0x0003e2000c101112 */
[----:B------:R-:W-:-:S03]  /*e140*/  ISETP.LT.OR P4, PT, R35, 0xda, !P0 ;  /* 0x000000da2300780c */ /* 0x000fc60004781670 */
[----:B------:R-:W-:Y:S01]  /*e150*/  @!P3 STG.E.U8 desc[UR18][R26.64+0xd0], R13 ;  /* 0x0000d00d1a00b986 */ /* 0x000fe2000c101112 */
[----:B0-----:R-:W-:-:S03]  /*e160*/  F2FP.SATFINITE.E4M3.F32.PACK_AB_MERGE_C R9, RZ, R3, RZ ;  /* 0x00000003ff09723e */ /* 0x001fc600048070ff */
[----:B------:R0:W-:Y:S04]  /*e170*/  @!P5 STG.E.U8 desc[UR18][R24.64+0xd8], R7 ;  /* 0x0000d8071800d986 */ /* 0x0001e8000c101112 */
[----:B------:R0:W-:Y:S01]  /*e180*/  @!P6 STG.E.U8 desc[UR18][R24.64+0xd9], R9 ;  /* 0x0000d9091800e986 */ /* 0x0001e2000c101112 */
[----:B--2---:R-:W-:-:S03]  /*e190*/  FMUL R0, R221, UR20 ;  /* 0x00000014dd007c20 */ /* 0x004fc60008400000 */
[----:B------:R-:W2:Y:S01]  /*e1a0*/  LDL.LU R221, [R1+0x50] ;  /* 0x0000500001dd7983 */ /* 0x000ea20000300800 */
[----:B------:R-:W-:-:S03]  /*e1b0*/  FMUL R2, R220, UR20 ;  /* 0x00000014dc027c20 */ /* 0x000fc60008400000 */
[----:B------:R-:W2:Y:S01]  /*e1c0*/  LDL.LU R220, [R1+0x54] ;  /* 0x0000540001dc7983 */ /* 0x000ea20000300800 */
[----:B-1----:R-:W-:Y:S01]  /*e1d0*/  F2FP.SATFINITE.E4M3.F32.PACK_AB_MERGE_C R5, RZ, R0, RZ ;  /* 0x00000000ff05723e */ /* 0x002fe200048070ff */
[----:B------:R-:W-:Y:S02]  /*e1e0*/  FMUL R3, R222, UR20 ;  /* 0x00000014de037c20 */ /* 0x000fe40008400000 */
[----:B------:R-:W2:Y:S01]  /*e1f0*/  LDL.LU R222, [R1+0x58] ;  /* 0x0000580001de7983 */ /* 0x000ea20000300800 */
[----:B0-----:R-:W-:Y:S01]  /*e200*/  F2FP.SATFINITE.E4M3.F32.PACK_AB_MERGE_C R7, RZ, R2, RZ ;  /* 0x00000002ff07723e */ /* 0x001fe200048070ff */
[----:B------:R-:W-:Y:S01]  /*e210*/  FMUL R4, R223, UR20 ;  /* 0x00000014df047c20 */ /* 0x000fe20008400000 */
[----:B------:R-:W-:Y:S01]  /*e220*/  F2FP.SATFINITE.E4M3.F32.PACK_AB_MERGE_C R9, RZ, R3, RZ ;  /* 0x00000003ff09723e */ /* 0x000fe200048070ff */
[----:B------:R-:W2:Y:S01]  /*e230*/  LDL.LU R223, [R1+0x5c] ;  /* 0x00005c0001df7983 */ /* 0x000ea20000300800 */
[----:B------:R-:W-:-:S03]  /*e240*/  FMUL R0, R225, UR20 ;  /* 0x00000014e1007c20 */ /* 0x000fc60008400000 */
[----:B------:R0:W-:Y:S04]  /*e250*/  @!P4 STG.E.U8 desc[UR18][R26.64+0xd9], R5 ;  /* 0x0000d9051a00c986 */ /* 0x0001e8000c101112 */
[----:B------:R-:W2:Y:S01]  /*e260*/  LDL.LU R225, [R1+0x60] ;  /* 0x0000600001e17983 */ /* 0x000ea20000300800 */
[----:B0-----:R-:W-:Y:S01]  /*e270*/  F2FP.SATFINITE.E4M3.F32.PACK_AB_MERGE_C R5, RZ, R0, RZ ;  /* 0x00000000ff05723e */ /* 0x001fe200048070ff */
[----:B---3--:R-:W-:Y:S02]  /*e280*/  FMUL R2, R224, UR20 ;  /* 0x00000014e0027c20 */ /* 0x008fe40008400000 */
[----:B------:R-:W3:Y:S01]  /*e290*/  LDL.LU R224, [R1+0x64] ;  /* 0x0000640001e07983 */ /* 0x000ee20000300800 */
[----:B----4-:R-:W-:-:S03]  /*e2a0*/  FMUL R3, R226, UR20 ;  /* 0x00000014e2037c20 */ /* 0x010fc60008400000 */
[----:B------:R-:W4:Y:S01]  /*e2b0*/  LDL.LU R226, [R1+0x68] ;  /* 0x0000680001e27983 */ /* 0x000f220000300800 */
[----:B------:R-:W-:-:S03]  /*e2c0*/  FMUL R0, R227, UR20 ;  /* 0x00000014e3007c20 */ /* 0x000fc60008400000 */
[----:B------:R-:W4:Y:S01]  /*e2d0*/  LDL.LU R227, [R1+0x6c] ;  /* 0x00006c0001e37983 */ /* 0x000f220000300800 */
[C---:B------:R-:W-:Y:S02]  /*e2e0*/  ISETP.LT.OR P3, PT, R35.reuse, 0xd9, !P0 ;  /* 0x000000d92300780c */ /* 0x040fe40004761670 */
[C---:B------:R-:W-:Y:S02]  /*e2f0*/  ISETP.LT.OR P5, PT, R35.reuse, 0xe1, !P1 ;  /* 0x000000e12300780c */ /* 0x040fe40004fa1670 */
[C---:B------:R-:W-:Y:S02]  /*e300*/  ISETP.LT.OR P6, PT, R35.reuse, 0xe2, !P1 ;  /* 0x000000e22300780c */ /* 0x040fe40004fc1670 */
[----:B------:R-:W-:-:S07]  /*e310*/  ISETP.LT.OR P4, PT, R35, 0xe2, !P0 ;  /* 0x000000e22300780c */ /* 0x000fce0004781670 */
[----:B------:R-:W-:Y:S01]  /*e320*/  @!P3 STG.E.U8 desc[UR18][R26.64+0xd8], R11 ;  /* 0x0000d80b1a00b986 */ /* 0x000fe2000c101112 */
[----:B------:R-:W-:-:S03]  /*e330*/  ISETP.LT.OR P3, PT, R35, 0xe1, !P0 ;  /* 0x000000e12300780c */ /* 0x000fc60004761670 */
[----:B------:R0:W-:Y:S01]  /*e340*/  @!P5 STG.E.U8 desc[UR18][R24.64+0xe0], R7 ;  /* 0x0000e0071800d986 */ /* 0x0001e2000c101112 */
[----:B------:R-:W-:-:S03]  /*e350*/  ISETP.LT.OR P5, PT, R35, 0xe9, !P1 ;  /* 0x000000e92300780c */ /* 0x000fc60004fa1670 */
[----:B------:R1:W-:Y:S01]  /*e360*/  @!P6 STG.E.U8 desc[UR18][R24.64+0xe1], R9 ;  /* 0x0000e1091800e986 */ /* 0x0003e2000c101112 */
[----:B------:R-:W-:Y:S02]  /*e370*/  ISETP.LT.OR P6, PT, R35, 0xea, !P1 ;  /* 0x000000ea2300780c */ /* 0x000fe40004fc1670 */
[----:B------:R-:W-:Y:S01]  /*e380*/  F2FP.SATFINITE.E4M3.F32.PACK_AB_MERGE_C R13, RZ, R4, RZ ;  /* 0x00000004ff0d723e */ /* 0x000fe200048070ff */
[----:B------:R1:W-:Y:S01]  /*e390*/  @!P4 STG.E.U8 desc[UR18][R26.64+0xe1], R5 ;  /* 0x0000e1051a00c986 */ /* 0x0003e2000c101112 */
[----:B0-----:R-:W-:-:S03]  /*e3a0*/  F2FP.SATFINITE.E4M3.F32.PACK_AB_MERGE_C R7, RZ, R2, RZ ;  /* 0x00000002ff07723e */ /* 0x001fc600048070ff */
[----:B------:R-:W-:Y:S01]  /*e3b0*/  @!P3 STG.E.U8 desc[UR18][R26.64+0xe0], R13 ;  /* 0x0000e00d1a00b986 */ /* 0x000fe2000c101112 */
[----:B-1----:R-:W-:-:S03]  /*e3c0*/  F2FP.SATFINITE.E4M3.F32.PACK_AB_MERGE_C R9, RZ, R3, RZ ;  /* 0x00000003ff09723e */ /* 0x002fc600048070ff */
[----:B------:R0:W-:Y:S01]  /*e3d0*/  @!P5 STG.E.U8 desc[UR18][R24.64+0xe8], R7 ;  /* 0x0000e8071800d986 */ /* 0x0001e2000c101112 */
[C---:B------:R-:W-:Y:S02]  /*e3e0*/  ISETP.LT.OR P3, PT, R35.reuse, 0xe9, !P0 ;  /* 0x000000e92300780c */ /* 0x040fe40004761670 */
[C---:B------:R-:W-:Y:S01]  /*e3f0*/  ISETP.LT.OR P4, PT, R35.reuse, 0xea, !P0 ;  /* 0x000000ea2300780c */ /* 0x040fe20004781670 */
[----:B------:R1:W-:Y:S01]  /*e400*/  @!P6 STG.E.U8 desc[UR18][R24.64+0xe9], R9 ;  /* 0x0000e9091800e986 */ /* 0x0003e2000c101112 */
[----:B------:R-:W-:Y:S01]  /*e410*/  ISETP.LT.OR P5, PT, R35, 0xf1, !P1 ;  /* 0x000000f12300780c */ /* 0x000fe20004fa1670 */
[----:B------:R-:W-:Y:S01]  /*e420*/  FMUL R2, R219, UR20 ;  /* 0x00000014db027c20 */ /* 0x000fe20008400000 */
[----:B------:R-:W-:Y:S02]  /*e430*/  ISETP.LT.OR P6, PT, R35, 0xf2, !P1 ;  /* 0x000000f22300780c */ /* 0x000fe40004fc1670 */
[----:B------:R-:W-:Y:S02]  /*e440*/  F2FP.SATFINITE.E4M3.F32.PACK_AB_MERGE_C R11, RZ, R0, RZ ;  /* 0x00000000ff0b723e */ /* 0x000fe400048070ff */
[----:B------:R-:W-:-:S03]  /*e450*/  F2FP.SATFINITE.E4M3.F32.PACK_AB_MERGE_C R5, RZ, R2, RZ ;  /* 0x00000002ff05723e */ /* 0x000fc600048070ff */
[----:B------:R-:W-:Y:S01]  /*e460*/  @!P3 STG.E.U8 desc[UR18][R26.64+0xe8], R11 ;  /* 0x0000e80b1a00b986 */ /* 0x000fe2000c101112 */
[----:B------:R-:W-:-:S03]  /*e470*/  ISETP.LT.OR P3, PT, R35, 0xf1, !P0 ;  /* 0x000000f12300780c */ /* 0x000fc60004761670 */
[----:B------:R-:W-:Y:S01]  /*e480*/  @!P4 STG.E.U8 desc[UR18][R26.64+0xe9], R5 ;  /* 0x0000e9051a00c986 */ /* 0x000fe2000c101112 */
[C---:B------:R-:W-:Y:S02]  /*e490*/  ISETP.LT.OR P4, PT, R35.reuse, 0xf9, !P1 ;  /* 0x000000f92300780c */ /* 0x040fe40004f81670 */
[----:B------:R-:W-:Y:S01]  /*e4a0*/  ISETP.LT.OR P1, PT, R35, 0xfa, !P1 ;  /* 0x000000fa2300780c */ /* 0x000fe20004f21670 */
[----:B--2---:R-:W-:Y:S01]  /*e4b0*/  FMUL R0, R221, UR20 ;  /* 0x00000014dd007c20 */ /* 0x004fe20008400000 */
[----:B------:R-:W-:-:S04]  /*e4c0*/  FMUL R3, R220, UR20 ;  /* 0x00000014dc037c20 */ /* 0x000fc80008400000 */
[----:B0-----:R-:W-:Y:S02]  /*e4d0*/  F2FP.SATFINITE.E4M3.F32.PACK_AB_MERGE_C R7, RZ, R0, RZ ;  /* 0x00000000ff07723e */ /* 0x001fe400048070ff */
[----:B-1----:R-:W-:Y:S01]  /*e4e0*/  F2FP.SATFINITE.E4M3.F32.PACK_AB_MERGE_C R9, RZ, R3, RZ ;  /* 0x00000003ff09723e */ /* 0x002fe200048070ff */
[----:B------:R-:W-:Y:S02]  /*e4f0*/  FMUL R0, R222, UR20 ;  /* 0x00000014de007c20 */ /* 0x000fe40008400000 */
[----:B------:R0:W-:Y:S01]  /*e500*/  @!P5 STG.E.U8 desc[UR18][R24.64+0xf0], R7 ;  /* 0x0000f0071800d986 */ /* 0x0001e2000c101112 */
[----:B------:R-:W-:-:S03]  /*e510*/  ISETP.LT.OR P5, PT, R35, 0xf2, !P0 ;  /* 0x000000f22300780c */ /* 0x000fc600047a1670 */
[----:B------:R1:W-:Y:S01]  /*e520*/  @!P6 STG.E.U8 desc[UR18][R24.64+0xf1], R9 ;  /* 0x0000f1091800e986 */ /* 0x0003e2000c101112 */
[----:B------:R-:W-:Y:S02]  /*e530*/  ISETP.LT.OR P6, PT, R35, 0xf9, !P0 ;  /* 0x000000f92300780c */ /* 0x000fe400047c1670 */
[----:B------:R-:W-:Y:S01]  /*e540*/  F2FP.SATFINITE.E4M3.F32.PACK_AB_MERGE_C R13, RZ, R0, RZ ;  /* 0x00000000ff0d723e */ /* 0x000fe200048070ff */
[----:B------:R-:W-:Y:S01]  /*e550*/  FMUL R0, R223, UR20 ;  /* 0x00000014df007c20 */ /* 0x000fe20008400000 */
[----:B------:R-:W-:Y:S01]  /*e560*/  ISETP.LT.OR P0, PT, R35, 0xfa, !P0 ;  /* 0x000000fa2300780c */ /* 0x000fe20004701670 */
[----:B------:R-:W-:-:S03]  /*e570*/  FMUL R2, R225, UR20 ;  /* 0x00000014e1027c20 */ /* 0x000fc60008400000 */
[----:B0-----:R-:W-:Y:S02]  /*e580*/  F2FP.SATFINITE.E4M3.F32.PACK_AB_MERGE_C R7, RZ, R0, RZ ;  /* 0x00000000ff07723e */ /* 0x001fe400048070ff */
[----:B-1----:R-:W-:Y:S01]  /*e590*/  F2FP.SATFINITE.E4M3.F32.PACK_AB_MERGE_C R9, RZ, R2, RZ ;  /* 0x00000002ff09723e */ /* 0x002fe200048070ff */
[----:B---3--:R-:W-:Y:S01]  /*e5a0*/  FMUL R3, R224, UR20 ;  /* 0x00000014e0037c20 */ /* 0x008fe20008400000 */
[----:B----4-:R-:W-:Y:S01]  /*e5b0*/  FMUL R4, R226, UR20 ;  /* 0x00000014e2047c20 */ /* 0x010fe20008400000 */
[----:B------:R-:W-:-:S03]  /*e5c0*/  FMUL R5, R227, UR20 ;  /* 0x00000014e3057c20 */ /* 0x000fc60008400000 */
[----:B------:R-:W-:Y:S02]  /*e5d0*/  F2FP.SATFINITE.E4M3.F32.PACK_AB_MERGE_C R3, RZ, R3, RZ ;  /* 0x00000003ff03723e */ /* 0x000fe400048070ff */
[----:B------:R-:W-:Y:S02]  /*e5e0*/  F2FP.SATFINITE.E4M3.F32.PACK_AB_MERGE_C R11, RZ, R4, RZ ;  /* 0x00000004ff0b723e */ /* 0x000fe400048070ff */
[----:B------:R-:W-:Y:S01]  /*e5f0*/  F2FP.SATFINITE.E4M3.F32.PACK_AB_MERGE_C R5, RZ, R5, RZ ;  /* 0x00000005ff05723e */ /* 0x000fe200048070ff */
[----:B------:R0:W-:Y:S04]  /*e600*/  @!P3 STG.E.U8 desc[UR18][R26.64+0xf0], R13 ;  /* 0x0000f00d1a00b986 */ /* 0x0001e8000c101112 */
[----:B------:R0:W-:Y:S04]  /*e610*/  @!P5 STG.E.U8 desc[UR18][R26.64+0xf1], R7 ;  /* 0x0000f1071a00d986 */ /* 0x0001e8000c101112 */
[----:B------:R0:W-:Y:S04]  /*e620*/  @!P4 STG.E.U8 desc[UR18][R24.64+0xf8], R9 ;  /* 0x0000f8091800c986 */ /* 0x0001e8000c101112 */
[----:B------:R0:W-:Y:S04]  /*e630*/  @!P1 STG.E.U8 desc[UR18][R24.64+0xf9], R3 ;  /* 0x0000f90318009986 */ /* 0x0001e8000c101112 */
[----:B------:R0:W-:Y:S04]  /*e640*/  @!P6 STG.E.U8 desc[UR18][R26.64+0xf8], R11 ;  /* 0x0000f80b1a00e986 */ /* 0x0001e8000c101112 */
[----:B------:R0:W-:Y:S02]  /*e650*/  @!P0 STG.E.U8 desc[UR18][R26.64+0xf9], R5 ;  /* 0x0000f9051a008986 */ /* 0x0001e4000c101112 */
.L_x_295:
[----:B------:R-:W-:Y:S05]  /*e660*/  BSYNC B0 ;  /* 0x0000000000007941 */ /* 0x000fea0003800000 */
.L_x_37:
[----:B0----5:R-:W2:Y:S04]  /*e670*/  LDL.LU R3, [R1+0x78] ;  /* 0x0000780001037983 */ /* 0x021ea80000300800 */
[----:B------:R-:W2:Y:S01]  /*e680*/  LDL.LU R2, [R1+0x7c] ;  /* 0x00007c0001027983 */ /* 0x000ea20000300800 */
[----:B------:R-:W-:Y:S01]  /*e690*/  ULDC UR6, c[0x0][0xc] ;  /* 0x0000030000067ab9 */ /* 0x000fe20000000800 */
[----:B------:R-:W-:Y:S01]  /*e6a0*/  ULDC UR7, c[0x0][0x10] ;  /* 0x0000040000077ab9 */ /* 0x000fe20000000800 */
[----:B------:R-:W2:Y:S01]  /*e6b0*/  LDC R5, c[0x0][0x14] ;  /* 0x00000500ff057b82 */ /* 0x000ea20000000800 */
[----:B------:R-:W-:Y:S01]  /*e6c0*/  UIMAD.WIDE.U32 UR6, UR6, UR7, URZ ;  /* 0x00000007060672a5 */ /* 0x000fe2000f8e003f */
[----:B------:R-:W-:Y:S01]  /*e6d0*/  PRMT R0, RZ, 0x7610, R0 ;  /* 0x00007610ff007816 */ /* 0x000fe20000000000 */
[----:B------:R-:W-:-:S04]  /*e6e0*/  UMOV UR22, 0xffffffff ;  /* 0xffffffff00167882 */ /* 0x000fc80000000000 */
[----:B--2---:R-:W-:-:S04]  /*e6f0*/  IMAD.WIDE.U32 R2, R5, UR6, R2 ;  /* 0x0000000605027c25 */ /* 0x004fc8000f8e0002 */
[----:B------:R-:W-:Y:S01]  /*e700*/  IMAD R5, R5, UR7, RZ ;  /* 0x0000000705057c24 */ /* 0x000fe2000f8e02ff */
[----:B------:R-:W-:Y:S01]  /*e710*/  ULDC.64 UR6, c[0x0][0x650] ;  /* 0x0001940000067ab9 */ /* 0x000fe20000000a00 */
[----:B------:R-:W-:Y:S01]  /*e720*/  IMAD.MOV.U32 R19, RZ, RZ, R2 ;  /* 0x000000ffff137224 */ /* 0x000fe200078e0002 */
[----:B------:R-:W-:Y:S01]  /*e730*/  ISETP.GE.U32.AND P0, PT, R2, UR6, PT ;  /* 0x0000000602007c0c */ /* 0x000fe2000bf06070 */
[----:B------:R-:W-:Y:S02]  /*e740*/  IMAD.IADD R22, R3, 0x1, R5 ;  /* 0x0000000103167824 */ /* 0x000fe400078e0205 */
[----:B------:R-:W-:-:S03]  /*e750*/  IMAD.MOV.U32 R2, RZ, RZ, -0x1 ;  /* 0xffffffffff027424 */ /* 0x000fc600078e00ff */
[----:B------:R0:W-:Y:S01]  /*e760*/  STL [R1+0x78], R22 ;  /* 0x0000781601007387 */ /* 0x0001e20000100800 */
[----:B------:R-:W-:-:S03]  /*e770*/  ISETP.GE.U32.AND.EX P0, PT, R22, UR7, PT, P0 ;  /* 0x0000000716007c0c */ /* 0x000fc6000bf06100 */
[----:B------:R0:W-:Y:S04]  /*e780*/  STL [R1+0x7c], R19 ;  /* 0x00007c1301007387 */ /* 0x0001e80000100800 */
[----:B------:R0:W-:Y:S06]  /*e790*/  STL [R1+0x80], R2 ;  /* 0x0000800201007387 */ /* 0x0001ec0000100800 */
[----:B------:R-:W-:Y:S05]  /*e7a0*/  @P0 BRA `(.L_x_296) ;  /* 0x00000004006c0947 */ /* 0x000fea0003800000 */
[----:B------:R-:W2:Y:S01]  /*e7b0*/  S2R R14, SR_CTAID.X ;  /* 0x00000000000e7919 */ /* 0x000ea20000002500 */
[----:B------:R-:W5:Y:S01]  /*e7c0*/  LDC.64 R8, c[0x0][0x628] ;  /* 0x00018a00ff087b82 */ /* 0x000f620000000a00 */
[----:B------:R-:W-:Y:S01]  /*e7d0*/  ULDC UR6, c[0x0][0x150] ;  /* 0x0000540000067ab9 */ /* 0x000fe20000000800 */
[----:B------:R-:W-:Y:S01]  /*e7e0*/  IMAD.MOV.U32 R6, RZ, RZ, R19 ;  /* 0x000000ffff067224 */ /* 0x000fe200078e0013 */
[----:B------:R-:W0:Y:S01]  /*e7f0*/  S2R R16, SR_CTAID.Y ;  /* 0x0000000000107919 */ /* 0x000e220000002600 */
[----:B------:R-:W-:-:S04]  /*e800*/  IMAD.MOV.U32 R7, RZ, RZ, R22 ;  /* 0x000000ffff077224 */ /* 0x000fc800078e0016 */
[----:B------:R-:W0:Y:S08]  /*e810*/  LDC R17, c[0x0][0x144] ;  /* 0x00005100ff117b82 */ /* 0x000e300000000800 */
[----:B------:R-:W0:Y:S08]  /*e820*/  LDC R10, c[0x0][0x630] ;  /* 0x00018c00ff0a7b82 */ /* 0x000e300000000800 */
[----:B------:R-:W0:Y:S01]  /*e830*/  LDC.64 R12, c[0x0][0x620] ;  /* 0x00018800ff0c7b82 */ /* 0x000e220000000a00 */
[----:B-----5:R-:W-:-:S04]  /*e840*/  ISETP.NE.U32.AND P0, PT, R8, RZ, PT ;  /* 0x000000ff0800720c */ /* 0x020fc80003f05070 */
[----:B------:R-:W-:Y:S02]  /*e850*/  ISETP.NE.AND.EX P0, PT, R9, RZ, PT, P0 ;  /* 0x000000ff0900720c */ /* 0x000fe40003f05300 */
[----:B--2---:R-:W-:-:S05]  /*e860*/  I2FP.F32.U32 R0, R14 ;  /* 0x0000000e00007245 */ /* 0x004fca0000201000 */
[----:B------:R-:W-:-:S04]  /*e870*/  FMUL R0, R0, UR6 ;  /* 0x0000000600007c20 */ /* 0x000fc80008400000 */
[----:B------:R2:W0:Y:S02]  /*e880*/  F2I.U32.TRUNC.NTZ R15, R0 ;  /* 0x00000000000f7305 */ /* 0x000424000020f000 */
[----:B------:R-:W-:Y:S05]  /*e890*/  @!P0 BRA `(.L_x_297) ;  /* 0x0000000000288947 */ /* 0x000fea0003800000 */
[----:B--2---:R-:W2:Y:S02]  /*e8a0*/  LDC R0, c[0x0][0x634] ;  /* 0x00018d00ff007b82 */ /* 0x004ea40000000800 */
[----:B--2---:R-:W-:-:S05]  /*e8b0*/  IADD3 R7, P0, R19, R0, RZ ;  /* 0x0000000013077210 */ /* 0x004fca0007f1e0ff */
[----:B------:R-:W-:-:S04]  /*e8c0*/  IMAD.X R11, RZ, RZ, R22, P0 ;  /* 0x000000ffff0b7224 */ /* 0x000fc800000e0616 */
[----:B0-----:R-:W-:-:S04]  /*e8d0*/  IMAD.WIDE.U32 R2, R11, R8, RZ ;  /* 0x000000080b027225 */ /* 0x001fc800078e00ff */
[----:B------:R-:W-:-:S04]  /*e8e0*/  IMAD.WIDE.U32 R4, P0, R7, R9, R2 ;  /* 0x0000000907047225 */ /* 0x000fc80007800002 */
[----:B------:R-:W-:-:S04]  /*e8f0*/  IMAD.WIDE.U32 R2, R7, R8, RZ ;  /* 0x0000000807027225 */ /* 0x000fc800078e00ff */
[----:B------:R-:W-:Y:S01]  /*e900*/  IMAD.X R7, RZ, RZ, RZ, P0 ;  /* 0x000000ffff077224 */ /* 0x000fe200000e06ff */
[----:B------:R-:W-:Y:S01]  /*e910*/  IADD3 RZ, P0, R3, R4, RZ ;  /* 0x0000000403ff7210 */ /* 0x000fe20007f1e0ff */
[----:B------:R-:W-:-:S04]  /*e920*/  IMAD.MOV.U32 R6, RZ, RZ, R5 ;  /* 0x000000ffff067224 */ /* 0x000fc800078e0005 */
[----:B------:R-:W-:-:S08]  /*e930*/  IMAD.WIDE.U32.X R6, R11, R9, R6, P0 ;  /* 0x000000090b067225 */ /* 0x000fd000000e0406 */
.L_x_297:
[-CC-:B0-----:R-:W-:Y:S01]  /*e940*/  SHF.R.U64 R24, R6, R10.reuse, R7.reuse ;  /* 0x0000000a06187219 */ /* 0x181fe20000001207 */
[----:B------:R-:W0:Y:S01]  /*e950*/  LDC.64 R20, c[0x0][0x640] ;  /* 0x00019000ff147b82 */ /* 0x000e220000000a00 */
[----:B--2---:R-:W-:Y:S01]  /*e960*/  SHF.R.U32.HI R0, RZ, R10, R7 ;  /* 0x0000000aff007219 */ /* 0x004fe20000011607 */
[----:B------:R-:W-:Y:S01]  /*e970*/  IMAD.MOV.U32 R2, RZ, RZ, R19 ;  /* 0x000000ffff027224 */ /* 0x000fe200078e0013 */
[----:B------:R-:W-:Y:S01]  /*e980*/  IADD3 R5, P0, RZ, -R24, RZ ;  /* 0x80000018ff057210 */ /* 0x000fe20007f1e0ff */
[----:B------:R-:W-:Y:S01]  /*e990*/  IMAD.MOV R15, RZ, RZ, -R15 ;  /* 0x000000ffff0f7224 */ /* 0x000fe200078e0a0f */
[----:B------:R-:W-:Y:S01]  /*e9a0*/  ULDC UR6, c[0x0][0x154] ;  /* 0x0000550000067ab9 */ /* 0x000fe20000000800 */
[----:B------:R-:W-:Y:S02]  /*e9b0*/  IMAD.MOV.U32 R7, RZ, RZ, 0x1 ;  /* 0x00000001ff077424 */ /* 0x000fe400078e00ff */
[----:B------:R-:W2:Y:S01]  /*e9c0*/  LDC R4, c[0x0][0x618] ;  /* 0x00018600ff047b82 */ /* 0x000ea20000000800 */
[----:B------:R-:W-:-:S02]  /*e9d0*/  IMAD.X R3, RZ, RZ, ~R0, P0 ;  /* 0x000000ffff037224 */ /* 0x000fc400000e0e00 */
[----:B------:R-:W-:Y:S02]  /*e9e0*/  IMAD R15, R17, R15, R14 ;  /* 0x0000000f110f7224 */ /* 0x000fe400078e020e */
[-C--:B------:R-:W-:Y:S02]  /*e9f0*/  IMAD R0, R3, R12.reuse, RZ ;  /* 0x0000000c03007224 */ /* 0x080fe400078e02ff */
[----:B------:R-:W-:Y:S01]  /*ea00*/  IMAD.MOV.U32 R3, RZ, RZ, R22 ;  /* 0x000000ffff037224 */ /* 0x000fe200078e0016 */
[----:B------:R-:W5:Y:S01]  /*ea10*/  LDC R6, c[0x0][0x608] ;  /* 0x00018200ff067b82 */ /* 0x000f620000000800 */
[----:B------:R-:W-:-:S04]  /*ea20*/  IMAD.WIDE.U32 R2, R5, R12, R2 ;  /* 0x0000000c05027225 */ /* 0x000fc800078e0002 */
[----:B------:R-:W-:-:S03]  /*ea30*/  IMAD R5, R5, R13, R0 ;  /* 0x0000000d05057224 */ /* 0x000fc600078e0200 */
[----:B------:R-:W1:Y:S01]  /*ea40*/  LDC R18, c[0x0][0x658] ;  /* 0x00019600ff127b82 */ /* 0x000e620000000800 */
[----:B------:R-:W-:Y:S01]  /*ea50*/  I2FP.F32.U32 R0, R16 ;  /* 0x0000001000007245 */ /* 0x000fe20000201000 */
[----:B------:R-:W-:Y:S01]  /*ea60*/  IMAD.IADD R3, R3, 0x1, R5 ;  /* 0x0000000103037824 */ /* 0x000fe200078e0205 */
[----:B0-----:R-:W-:Y:S01]  /*ea70*/  ISETP.NE.U32.AND P0, PT, R20, RZ, PT ;  /* 0x000000ff1400720c */ /* 0x001fe20003f05070 */
[----:B------:R-:W-:Y:S02]  /*ea80*/  IMAD.MOV.U32 R5, RZ, RZ, -0x1 ;  /* 0xffffffffff057424 */ /* 0x000fe400078e00ff */
[----:B------:R-:W-:Y:S02]  /*ea90*/  FMUL R0, R0, UR6 ;  /* 0x0000000600007c20 */ /* 0x000fe40008400000 */
[----:B------:R-:W0:Y:S01]  /*eaa0*/  LDC R13, c[0x0][0x148] ;  /* 0x00005200ff0d7b82 */ /* 0x000e220000000800 */
[----:B--2---:R-:W-:Y:S01]  /*eab0*/  SHF.R.U64 R10, R2, R4, R3 ;  /* 0x00000004020a7219 */ /* 0x004fe20000001203 */
[----:B------:R2:W0:Y:S01]  /*eac0*/  F2I.U32.TRUNC.NTZ R12, R0 ;  /* 0x00000000000c7305 */ /* 0x000422000020f000 */
[----:B------:R-:W-:-:S02]  /*ead0*/  ISETP.NE.AND.EX P0, PT, R21, RZ, PT, P0 ;  /* 0x000000ff1500720c */ /* 0x000fc40003f05300 */
[----:B------:R-:W-:-:S03]  /*eae0*/  SHF.R.U32.HI R3, RZ, R4, R3 ;  /* 0x00000004ff037219 */ /* 0x000fc60000011603 */
[----:B------:R-:W0:Y:S01]  /*eaf0*/  LDC R14, c[0x0][0x600] ;  /* 0x00018000ff0e7b82 */ /* 0x000e220000000800 */
[-CC-:B-----5:R-:W-:Y:S02]  /*eb00*/  SHF.R.U64 R8, R10, R6.reuse, R3.reuse ;  /* 0x000000060a087219 */ /* 0x1a0fe40000001203 */
[----:B------:R-:W-:-:S05]  /*eb10*/  SHF.R.U32.HI R3, RZ, R6, R3 ;  /* 0x00000006ff037219 */ /* 0x000fca0000011603 */
[----:B------:R-:W0:Y:S01]  /*eb20*/  LDC R19, c[0x0][0x648] ;  /* 0x00019200ff137b82 */ /* 0x000e220000000800 */
[-CC-:B-1----:R-:W-:Y:S02]  /*eb30*/  SHF.R.U64 R11, R8, R18.reuse, R3.reuse ;  /* 0x00000012080b7219 */ /* 0x182fe40000001203 */
[-C--:B------:R-:W-:Y:S02]  /*eb40*/  SHF.L.U32 R5, R5, R18.reuse, RZ ;  /* 0x0000001205057219 */ /* 0x080fe400000006ff */
[-C--:B------:R-:W-:Y:S01]  /*eb50*/  SHF.R.U32.HI R3, RZ, R18.reuse, R3 ;  /* 0x00000012ff037219 */ /* 0x080fe20000011603 */
[----:B------:R-:W-:Y:S01]  /*eb60*/  IMAD.MOV.U32 R2, RZ, RZ, R11 ;  /* 0x000000ffff027224 */ /* 0x000fe200078e000b */
[----:B------:R-:W-:Y:S01]  /*eb70*/  SHF.L.U32 R34, R7, R18, RZ ;  /* 0x0000001207227219 */ /* 0x000fe200000006ff */
[----:B------:R-:W1:Y:S01]  /*eb80*/  LDC R22, c[0x0][0x638] ;  /* 0x00018e00ff167b82 */ /* 0x000e620000000800 */
[----:B------:R-:W-:-:S07]  /*eb90*/  LOP3.LUT R17, RZ, R5, RZ, 0x33, !PT ;  /* 0x00000005ff117212 */ /* 0x000fce00078e33ff */
[----:B------:R-:W0:Y:S01]  /*eba0*/  LDC R23, c[0x0][0x610] ;  /* 0x00018400ff177b82 */ /* 0x000e220000000800 */
[----:B--2---:R-:W-:Y:S05]  /*ebb0*/  @!P0 BRA `(.L_x_298) ;  /* 0x0000000000288947 */ /* 0x004fea0003800000 */
[----:B------:R-:W2:Y:S02]  /*ebc0*/  LDC R0, c[0x0][0x64c] ;  /* 0x00019300ff007b82 */ /* 0x000ea40000000800 */
[----:B--2---:R-:W-:-:S05]  /*ebd0*/  IADD3 R7, P0, R11, R0, RZ ;  /* 0x000000000b077210 */ /* 0x004fca0007f1e0ff */
        /* <DEDUP_REMOVED lines=8> */
.L_x_298:
[----:B0-----:R-:W-:Y:S01]  /*ec60*/  SHF.R.U64 R0, R2, R19, R3 ;  /* 0x0000001302007219 */ /* 0x001fe20000001203 */
[----:B------:R-:W-:Y:S01]  /*ec70*/  VIADD R3, R14, 0xffffffff ;  /* 0xffffffff0e037836 */ /* 0x000fe20000000000 */
[----:B------:R-:W-:Y:S01]  /*ec80*/  LOP3.LUT R5, R8, R17, RZ, 0xc0, !PT ;  /* 0x0000001108057212 */ /* 0x000fe200078ec0ff */
[----:B------:R-:W-:Y:S01]  /*ec90*/  IMAD.MOV R12, RZ, RZ, -R12 ;  /* 0x000000ffff0c7224 */ /* 0x000fe200078e0a0c */
[----:B------:R-:W-:Y:S01]  /*eca0*/  R2UR UR22, R24 ;  /* 0x00000000181672ca */ /* 0x000fe200000e0000 */
[----:B------:R-:W-:Y:S01]  /*ecb0*/  IMAD.MOV R2, RZ, RZ, -R0 ;  /* 0x000000ffff027224 */ /* 0x000fe200078e0a00 */
[----:B------:R-:W-:Y:S01]  /*ecc0*/  LOP3.LUT R3, R10, R3, RZ, 0xc0, !PT ;  /* 0x000000030a037212 */ /* 0x000fe200078ec0ff */
[----:B------:R-:W-:Y:S02]  /*ecd0*/  IMAD R34, R34, R0, R5 ;  /* 0x0000000022227224 */ /* 0x000fe400078e0205 */
[----:B------:R-:W-:Y:S02]  /*ece0*/  @P2 IMAD R15, R13, R12, R16 ;  /* 0x0000000c0d0f2224 */ /* 0x000fe400078e0210 */
[----:B-1----:R-:W-:-:S02]  /*ecf0*/  IMAD R0, R2, R22, R11 ;  /* 0x0000001602007224 */ /* 0x002fc400078e020b */
[----:B------:R-:W-:Y:S02]  /*ed00*/  IMAD R34, R34, R23, R15 ;  /* 0x0000001722227224 */ /* 0x000fe400078e020f */
[----:B------:R-:W-:Y:S02]  /*ed10*/  IMAD R3, R0, R14, R3 ;  /* 0x0000000e00037224 */ /* 0x000fe400078e0203 */
[----:B------:R-:W-:-:S03]  /*ed20*/  IMAD.MOV.U32 R0, RZ, RZ, 0x1 ;  /* 0x00000001ff007424 */ /* 0x000fc600078e00ff */
[----:B------:R-:W-:Y:S02]  /*ed30*/  SEL R2, R3, R34, !P2 ;  /* 0x0000002203027207 */ /* 0x000fe40005000000 */
[----:B------:R-:W-:-:S03]  /*ed40*/  SEL R34, R34, R3, !P2 ;  /* 0x0000000322227207 */ /* 0x000fc60005000000 */
[----:B------:R2:W-:Y:S04]  /*ed50*/  STL [R1+0x80], R2 ;  /* 0x0000800201007387 */ /* 0x0005e80000100800 */
.L_x_296:
[----:B------:R0:W-:Y:S01]  /*ed60*/  STL [R1+0x84], R34 ;  /* 0x0000842201007387 */ /* 0x0001e20000100800 */
[----:B------:R-:W-:-:S13]  /*ed70*/  LOP3.LUT P0, RZ, R0, 0xff, RZ, 0xc0, !PT ;  /* 0x000000ff00ff7812 */ /* 0x000fda000780c0ff */
[----:B0-----:R-:W-:Y:S05]  /*ed80*/  @P0 BRA `(.L_x_299) ;  /* 0xffffff2400600947 */ /* 0x001fea000383ffff */
[----:B------:R-:W-:Y:S05]  /*ed90*/  EXIT ;  /* 0x000000000000794d */ /* 0x000fea0003800000 */
.L_x_7:
[----:B------:R-:W2:Y:S01]  /*eda0*/  LDL R22, [R1+0x7c] ;  /* 0x00007c0001167983 */ /* 0x000ea20000100800 */
[----:B------:R-:W-:-:S03]  /*edb0*/  ULDC.64 UR4, c[0x0][0x650] ;  /* 0x0001940000047ab9 */ /* 0x000fc60000000a00 */
[----:B0-----:R-:W3:Y:S01]  /*edc0*/  LDL R23, [R1+0x78] ;  /* 0x0000780001177983 */ /* 0x001ee20000100800 */
[----:B------:R-:W-:Y:S01]  /*edd0*/  PRMT R4, RZ, 0x7610, R4 ;  /* 0x00007610ff047816 */ /* 0x000fe20000000004 */
[----:B------:R-:W-:Y:S02]  /*ede0*/  IMAD.MOV.U32 R5, RZ, RZ, -0x1 ;  /* 0xffffffffff057424 */ /* 0x000fe400078e00ff */
[----:B------:R-:W-:Y:S02]  /*edf0*/  IMAD.MOV.U32 R7, RZ, RZ, -0x1 ;  /* 0xffffffffff077424 */ /* 0x000fe400078e00ff */
[----:B------:R-:W-:Y:S01]  /*ee00*/  IMAD.MOV.U32 R6, RZ, RZ, -0x1 ;  /* 0xffffffffff067424 */ /* 0x000fe200078e00ff */
[----:B--2---:R-:W-:-:S04]  /*ee10*/  ISETP.GE.U32.AND P0, PT, R22, UR4, PT ;  /* 0x0000000416007c0c */ /* 0x004fc8000bf06070 */
[----:B---3--:R-:W-:-:S13]  /*ee20*/  ISETP.GE.U32.AND.EX P0, PT, R23, UR5, PT, P0 ;  /* 0x0000000517007c0c */ /* 0x008fda000bf06100 */
[----:B------:R-:W-:Y:S05]  /*ee30*/  @P0 BRA `(.L_x_300) ;  /* 0x00000004002c0947 */ /* 0x000fea0003800000 */
[----:B------:R-:W0:Y:S01]  /*ee40*/  LDC.64 R14, c[0x0][0x628] ;  /* 0x00018a00ff0e7b82 */ /* 0x000e220000000a00 */
[----:B------:R-:W-:Y:S02]  /*ee50*/  IMAD.MOV.U32 R8, RZ, RZ, R22 ;  /* 0x000000ffff087224 */ /* 0x000fe400078e0016 */
[----:B------:R-:W-:-:S05]  /*ee60*/  IMAD.MOV.U32 R9, RZ, RZ, R23 ;  /* 0x000000ffff097224 */ /* 0x000fca00078e0017 */
[----:B------:R-:W1:Y:S08]  /*ee70*/  LDC R10, c[0x0][0x630] ;  /* 0x00018c00ff0a7b82 */ /* 0x000e700000000800 */
[----:B------:R-:W2:Y:S01]  /*ee80*/  LDC.64 R16, c[0x0][0x620] ;  /* 0x00018800ff107b82 */ /* 0x000ea20000000a00 */
[----:B0-----:R-:W-:-:S04]  /*ee90*/  ISETP.NE.U32.AND P0, PT, R14, RZ, PT ;  /* 0x000000ff0e00720c */ /* 0x001fc80003f05070 */
[----:B------:R-:W-:-:S13]  /*eea0*/  ISETP.NE.AND.EX P0, PT, R15, RZ, PT, P0 ;  /* 0x000000ff0f00720c */ /* 0x000fda0003f05300 */
[----:B-12---:R-:W-:Y:S05]  /*eeb0*/  @!P0 BRA `(.L_x_301) ;  /* 0x0000000000288947 */ /* 0x006fea0003800000 */
[----:B------:R-:W0:Y:S02]  /*eec0*/  LDC R4, c[0x0][0x634] ;  /* 0x00018d00ff047b82 */ /* 0x000e240000000800 */
[----:B0-----:R-:W-:-:S05]  /*eed0*/  IADD3 R9, P0, R22, R4, RZ ;  /* 0x0000000416097210 */ /* 0x001fca0007f1e0ff */
        /* <DEDUP_REMOVED lines=8> */
.L_x_301:
[----:B------:R-:W0:Y:S01]  /*ef60*/  LDC.64 R20, c[0x0][0x640] ;  /* 0x00019000ff147b82 */ /* 0x000e220000000a00 */
[-CC-:B------:R-:W-:Y:S02]  /*ef70*/  SHF.R.U64 R14, R8, R10.reuse, R9.reuse ;  /* 0x0000000a080e7219 */ /* 0x180fe40000001209 */
[----:B------:R-:W-:Y:S02]  /*ef80*/  SHF.R.U32.HI R4, RZ, R10, R9 ;  /* 0x0000000aff047219 */ /* 0x000fe40000011609 */
[----:B------:R-:W-:-:S03]  /*ef90*/  IADD3 R7, P0, RZ, -R14, RZ ;  /* 0x8000000eff077210 */ /* 0x000fc60007f1e0ff */
[----:B------:R-:W1:Y:S02]  /*efa0*/  LDC R8, c[0x0][0x618] ;  /* 0x00018600ff087b82 */ /* 0x000e640000000800 */
[----:B------:R-:W-:Y:S02]  /*efb0*/  IMAD.X R5, RZ, RZ, ~R4, P0 ;  /* 0x000000ffff057224 */ /* 0x000fe400000e0e04 */
[----:B------:R-:W-:Y:S02]  /*efc0*/  IMAD.MOV.U32 R4, RZ, RZ, R22 ;  /* 0x000000ffff047224 */ /* 0x000fe400078e0016 */
[-C--:B------:R-:W-:Y:S02]  /*efd0*/  IMAD R6, R5, R16.reuse, RZ ;  /* 0x0000001005067224 */ /* 0x080fe400078e02ff */
[----:B------:R-:W2:Y:S01]  /*efe0*/  LDC R18, c[0x0][0x608] ;  /* 0x00018200ff127b82 */ /* 0x000ea20000000800 */
[----:B------:R-:W-:Y:S02]  /*eff0*/  IMAD.MOV.U32 R5, RZ, RZ, R23 ;  /* 0x000000ffff057224 */ /* 0x000fe400078e0017 */
[----:B------:R-:W-:-:S05]  /*f000*/  IMAD.WIDE.U32 R4, R7, R16, R4 ;  /* 0x0000001007047225 */ /* 0x000fca00078e0004 */
[----:B------:R-:W3:Y:S01]  /*f010*/  LDC R19, c[0x0][0x658] ;  /* 0x00019600ff137b82 */ /* 0x000ee20000000800 */
[----:B------:R-:W-:Y:S01]  /*f020*/  IMAD R7, R7, R17, R6 ;  /* 0x0000001107077224 */ /* 0x000fe200078e0206 */
[----:B0-----:R-:W-:Y:S01]  /*f030*/  ISETP.NE.U32.AND P0, PT, R20, RZ, PT ;  /* 0x000000ff1400720c */ /* 0x001fe20003f05070 */
[----:B------:R-:W-:Y:S02]  /*f040*/  IMAD.MOV.U32 R6, RZ, RZ, -0x1 ;  /* 0xffffffffff067424 */ /* 0x000fe400078e00ff */
[----:B------:R-:W-:Y:S01]  /*f050*/  IMAD.IADD R5, R5, 0x1, R7 ;  /* 0x0000000105057824 */ /* 0x000fe200078e0207 */
[----:B------:R-:W-:Y:S02]  /*f060*/  ISETP.NE.AND.EX P0, PT, R21, RZ, PT, P0 ;  /* 0x000000ff1500720c */ /* 0x000fe40003f05300 */
[----:B------:R-:W0:Y:S02]  /*f070*/  LDC R17, c[0x0][0x600] ;  /* 0x00018000ff117b82 */ /* 0x000e240000000800 */
[----:B-1----:R-:W-:-:S02]  /*f080*/  SHF.R.U64 R10, R4, R8, R5 ;  /* 0x00000008040a7219 */ /* 0x002fc40000001205 */
[----:B------:R-:W-:-:S04]  /*f090*/  SHF.R.U32.HI R5, RZ, R8, R5 ;  /* 0x00000008ff057219 */ /* 0x000fc80000011605 */
[----:B------:R-:W1:Y:S01]  /*f0a0*/  LDC R22, c[0x0][0x648] ;  /* 0x00019200ff167b82 */ /* 0x000e620000000800 */
[-CC-:B--2---:R-:W-:Y:S02]  /*f0b0*/  SHF.R.U64 R15, R10, R18.reuse, R5.reuse ;  /* 0x000000120a0f7219 */ /* 0x184fe40000001205 */
[----:B------:R-:W-:Y:S01]  /*f0c0*/  SHF.R.U32.HI R4, RZ, R18, R5 ;  /* 0x00000012ff047219 */ /* 0x000fe20000011605 */
[----:B------:R-:W-:-:S04]  /*f0d0*/  IMAD.MOV.U32 R18, RZ, RZ, 0x1 ;  /* 0x00000001ff127424 */ /* 0x000fc800078e00ff */
[----:B------:R-:W2:Y:S01]  /*f0e0*/  LDC R23, c[0x0][0x638] ;  /* 0x00018e00ff177b82 */ /* 0x000ea20000000800 */
[-CC-:B---3--:R-:W-:Y:S02]  /*f0f0*/  SHF.R.U64 R16, R15, R19.reuse, R4.reuse ;  /* 0x000000130f107219 */ /* 0x188fe40000001204 */
[-C--:B------:R-:W-:Y:S02]  /*f100*/  SHF.L.U32 R6, R6, R19.reuse, RZ ;  /* 0x0000001306067219 */ /* 0x080fe400000006ff */
[----:B------:R-:W-:Y:S01]  /*f110*/  SHF.R.U32.HI R5, RZ, R19, R4 ;  /* 0x00000013ff057219 */ /* 0x000fe20000011604 */
[----:B------:R-:W-:Y:S01]  /*f120*/  IMAD.MOV.U32 R4, RZ, RZ, R16 ;  /* 0x000000ffff047224 */ /* 0x000fe200078e0010 */
[----:B------:R-:W-:Y:S01]  /*f130*/  LOP3.LUT R24, RZ, R6, RZ, 0x33, !PT ;  /* 0x00000006ff187212 */ /* 0x000fe200078e33ff */
[----:B------:R-:W3:Y:S01]  /*f140*/  LDC R25, c[0x0][0x610] ;  /* 0x00018400ff197b82 */ /* 0x000ee20000000800 */
[----:B------:R-:W-:Y:S05]  /*f150*/  @!P0 BRA `(.L_x_302) ;  /* 0x0000000000288947 */ /* 0x000fea0003800000 */
        /* <DEDUP_REMOVED lines=10> */
.L_x_302:
[----:B-1----:R-:W-:Y:S01]  /*f200*/  SHF.R.U64 R4, R4, R22, R5 ;  /* 0x0000001604047219 */ /* 0x002fe20000001205 */
[----:B0-----:R-:W-:Y:S01]  /*f210*/  VIADD R7, R17, 0xffffffff ;  /* 0xffffffff11077836 */ /* 0x001fe20000000000 */
[----:B------:R-:W-:Y:S01]  /*f220*/  SHF.L.U32 R18, R18, R19, RZ ;  /* 0x0000001312127219 */ /* 0x000fe200000006ff */
[----:B------:R-:W-:Y:S01]  /*f230*/  @P2 IMAD R0, R11, R12, R2 ;  /* 0x0000000c0b002224 */ /* 0x000fe200078e0202 */
[----:B------:R-:W-:Y:S01]  /*f240*/  LOP3.LUT R3, R15, R24, RZ, 0xc0, !PT ;  /* 0x000000180f037212 */ /* 0x000fe200078ec0ff */
[----:B------:R-:W-:Y:S01]  /*f250*/  IMAD.MOV R5, RZ, RZ, -R4 ;  /* 0x000000ffff057224 */ /* 0x000fe200078e0a04 */
[----:B------:R-:W-:Y:S01]  /*f260*/  LOP3.LUT R7, R10, R7, RZ, 0xc0, !PT ;  /* 0x000000070a077212 */ /* 0x000fe200078ec0ff */
[----:B------:R-:W-:Y:S02]  /*f270*/  IMAD.MOV.U32 R6, RZ, RZ, R14 ;  /* 0x000000ffff067224 */ /* 0x000fe400078e000e */
[----:B------:R-:W-:Y:S02]  /*f280*/  IMAD R3, R18, R4, R3 ;  /* 0x0000000412037224 */ /* 0x000fe400078e0203 */
[----:B--2---:R-:W-:-:S02]  /*f290*/  IMAD R2, R5, R23, R16 ;  /* 0x0000001705027224 */ /* 0x004fc400078e0210 */
[----:B---3--:R-:W-:Y:S02]  /*f2a0*/  IMAD R0, R3, R25, R0 ;  /* 0x0000001903007224 */ /* 0x008fe400078e0200 */
[----:B------:R-:W-:Y:S02]  /*f2b0*/  IMAD R5, R2, R17, R7 ;  /* 0x0000001102057224 */ /* 0x000fe400078e0207 */
[----:B------:R-:W-:-:S03]  /*f2c0*/  IMAD.MOV.U32 R4, RZ, RZ, 0x1 ;  /* 0x00000001ff047424 */ /* 0x000fc600078e00ff */
[----:B------:R-:W-:Y:S02]  /*f2d0*/  SEL R7, R5, R0, !P2 ;  /* 0x0000000005077207 */ /* 0x000fe40005000000 */
[----:B------:R-:W-:-:S07]  /*f2e0*/  SEL R5, R0, R5, !P2 ;  /* 0x0000000500057207 */ /* 0x000fce0005000000 */
.L_x_300:
[----:B------:R-:W-:-:S08]  /*f2f0*/  NOP ;  /* 0x0000000000007918 */ /* 0x000fd00000000000 */
[----:B------:R-:W0:-:S00]  /*f300*/  USETMAXREG.DEALLOC.CTAPOOL 0x28 ;  /* 0x00000028000079c8 */ /* 0x000e0000080e0500 */
[----:B------:R-:W-:-:S13]  /*f310*/  ISETP.NE.AND P0, PT, RZ, UR8, PT ;  /* 0x00000008ff007c0c */ /* 0x000fda000bf05270 */
[----:B------:R-:W-:Y:S05]  /*f320*/  @P0 EXIT ;  /* 0x000000000000094d */ /* 0x000fea0003800000 */
[----:B0-----:R-:W-:Y:S01]  /*f330*/  LOP3.LUT P0, RZ, R4, 0xff, RZ, 0xc0, !PT ;  /* 0x000000ff04ff7812 */ /* 0x001fe2000780c0ff */
[----:B------:R-:W-:Y:S02]  /*f340*/  IMAD.MOV.U32 R0, RZ, RZ, 0x1 ;  /* 0x00000001ff007424 */ /* 0x000fe400078e00ff */
[----:B------:R-:W-:-:S10]  /*f350*/  IMAD.MOV.U32 R8, RZ, RZ, RZ ;  /* 0x000000ffff087224 */ /* 0x000fd400078e00ff */
[----:B------:R-:W-:Y:S05]  /*f360*/  @!P0 BRA `(.L_x_303) ;  /* 0x0000000c009c8947 */ /* 0x000fea0003800000 */
[----:B------:R-:W0:Y:S01]  /*f370*/  S2UR UR8, SR_CgaCtaId ;  /* 0x00000000000879c3 */ /* 0x000e220000008800 */
[----:B------:R-:W-:Y:S01]  /*f380*/  ULDC UR4, c[0x0][0x28c] ;  /* 0x0000a30000047ab9 */ /* 0x000fe20000000800 */
[----:B------:R-:W-:Y:S01]  /*f390*/  ULDC UR5, c[0x0][0x600] ;  /* 0x0001800000057ab9 */ /* 0x000fe20000000800 */
[----:B------:R-:W-:Y:S01]  /*f3a0*/  UIADD3 UR14, UR4, 0x7f, URZ ;  /* 0x0000007f040e7890 */ /* 0x000fe2000fffe03f */
[----:B------:R-:W-:Y:S01]  /*f3b0*/  BSSY B0, `(.L_x_303) ;  /* 0x00000e2000007945 */ /* 0x000fe20003800000 */
[----:B------:R-:W-:Y:S01]  /*f3c0*/  ULDC UR11, c[0x0][0x658] ;  /* 0x00019600000b7ab9 */ /* 0x000fe20000000800 */
[----:B------:R-:W-:Y:S01]  /*f3d0*/  UMOV UR12, 0xffffffff ;  /* 0xffffffff000c7882 */ /* 0x000fe20000000000 */
[----:B------:R-:W-:Y:S01]  /*f3e0*/  UMOV UR16, 0x1 ;  /* 0x0000000100107882 */ /* 0x000fe20000000000 */
[----:B------:R-:W-:Y:S01]  /*f3f0*/  USHF.R.S32.HI UR15, URZ, 0x1f, UR14 ;  /* 0x0000001f3f0f7899 */ /* 0x000fe2000801140e */
[----:B------:R-:W-:Y:S01]  /*f400*/  IMAD.MOV.U32 R9, RZ, RZ, 0x1 ;  /* 0x00000001ff097424 */ /* 0x000fe200078e00ff */
[----:B------:R-:W-:Y:S01]  /*f410*/  ULDC UR9, c[0x0][0xc] ;  /* 0x0000030000097ab9 */ /* 0x000fe20000000800 */
[----:B------:R-:W-:Y:S01]  /*f420*/  UIADD3 UR4, UR5, -0x1, URZ ;  /* 0xffffffff05047890 */ /* 0x000fe2000fffe03f */
[----:B------:R-:W-:Y:S01]  /*f430*/  IMAD.MOV.U32 R0, RZ, RZ, 0x1 ;  /* 0x00000001ff007424 */ /* 0x000fe200078e00ff */
[----:B------:R-:W-:Y:S01]  /*f440*/  USHF.L.U32 UR18, UR12, UR11, URZ ;  /* 0x0000000b0c127299 */ /* 0x000fe2000800063f */
[----:B------:R-:W-:Y:S01]  /*f450*/  IMAD.MOV.U32 R8, RZ, RZ, RZ ;  /* 0x000000ffff087224 */ /* 0x000fe200078e00ff */
[----:B------:R-:W-:Y:S01]  /*f460*/  USHF.L.U32 UR5, UR16, UR11, URZ ;  /* 0x0000000b10057299 */ /* 0x000fe2000800063f */
[----:B------:R-:W-:Y:S01]  /*f470*/  ULDC UR12, c[0x0][0x10] ;  /* 0x00000400000c7ab9 */ /* 0x000fe20000000800 */
[----:B------:R-:W-:Y:S01]  /*f480*/  ULEA.HI UR15, UR15, UR14, URZ, 0x7 ;  /* 0x0000000e0f0f7291 */ /* 0x000fe2000f8f383f */
[----:B------:R-:W-:Y:S01]  /*f490*/  UMOV UR22, 0x5 ;  /* 0x0000000500167882 */ /* 0x000fe20000000000 */
[----:B------:R-:W-:-:S02]  /*f4a0*/  ULOP3.LUT UR29, UR13, 0x2, URZ, 0xfc, !UPT ;  /* 0x000000020d1d7892 */ /* 0x000fc4000f8efc3f */
[----:B------:R-:W-:Y:S02]  /*f4b0*/  USHF.R.S32.HI UR19, URZ, 0x7, UR15 ;  /* 0x000000073f137899 */ /* 0x000fe4000801140f */
[----:B0-----:R-:W-:Y:S02]  /*f4c0*/  ULOP3.LUT UR10, UR8, 0x1, URZ, 0xc0, !UPT ;  /* 0x00000001080a7892 */ /* 0x001fe4000f8ec03f */
[----:B------:R-:W-:Y:S02]  /*f4d0*/  USHF.R.U32.HI UR30, URZ, 0x1, UR8 ;  /* 0x000000013f1e7899 */ /* 0x000fe40008011608 */
[----:B------:R-:W-:Y:S02]  /*f4e0*/  USHF.L.U32 UR6, UR8, 0x7, URZ ;  /* 0x0000000708067899 */ /* 0x000fe4000800063f */
[----:B------:R-:W-:Y:S02]  /*f4f0*/  USHF.L.U32 UR7, UR8, 0xe, URZ ;  /* 0x0000000e08077899 */ /* 0x000fe4000800063f */
[----:B------:R-:W-:-:S02]  /*f500*/  ULOP3.LUT UR8, UR8, 0xfffffffe, URZ, 0xc0, !UPT ;  /* 0xfffffffe08087892 */ /* 0x000fc4000f8ec03f */
[----:B------:R-:W-:Y:S02]  /*f510*/  UISETP.GT.U32.AND UP0, UPT, UR10, 0xffff, UPT ;  /* 0x0000ffff0a00788c */ /* 0x000fe4000bf04070 */
[----:B------:R-:W-:Y:S02]  /*f520*/  USHF.L.U32 UR20, UR16, UR8, URZ ;  /* 0x0000000810147299 */ /* 0x000fe4000800063f */
[----:B------:R-:W-:Y:S02]  /*f530*/  ULOP3.LUT UR11, UR8, 0x1, URZ, 0xfc, !UPT ;  /* 0x00000001080b7892 */ /* 0x000fe4000f8efc3f */
[----:B------:R-:W-:Y:S02]  /*f540*/  UIMAD.WIDE.U32 UR8, UR9, UR12, URZ ;  /* 0x0000000c090872a5 */ /* 0x000fe4000f8e003f */
[----:B------:R-:W-:Y:S01]  /*f550*/  USEL UR10, UR10, 0xffff, !UP0 ;  /* 0x0000ffff0a0a7887 */ /* 0x000fe2000c000000 */
[----:B------:R-:W-:Y:S01]  /*f560*/  ULDC UR12, c[0x0][0x14] ;  /* 0x00000500000c7ab9 */ /* 0x000fe20000000800 */
[----:B------:R-:W-:-:S02]  /*f570*/  USHF.L.U32 UR11, UR16, UR11, URZ ;  /* 0x0000000b100b7299 */ /* 0x000fc4000800063f */
[----:B------:R-:W-:Y:S02]  /*f580*/  UIMAD.WIDE.U32 UR24, UR8, UR12, URZ ;  /* 0x0000000c081872a5 */ /* 0x000fe4000f8e003f */
[----:B------:R-:W-:Y:S02]  /*f590*/  UIMAD UR21, UR9, UR12, URZ ;  /* 0x0000000c091572a4 */ /* 0x000fe4000f8e023f */
[----:B------:R-:W-:Y:S02]  /*f5a0*/  ULOP3.LUT UR10, UR10, 0xffff, URZ, 0xc0, !UPT ;  /* 0x0000ffff0a0a7892 */ /* 0x000fe4000f8ec03f */
[----:B------:R-:W-:Y:S02]  /*f5b0*/  ULOP3.LUT UR6, UR6, 0x80, URZ, 0xc0, !UPT ;  /* 0x0000008006067892 */ /* 0x000fe4000f8ec03f */
[----:B------:R-:W-:Y:S02]  /*f5c0*/  ULOP3.LUT UR7, UR7, 0x4000, URZ, 0xc0, !UPT ;  /* 0x0000400007077892 */ /* 0x000fe4000f8ec03f */
[----:B------:R-:W-:-:S02]  /*f5d0*/  ULOP3.LUT UR18, URZ, UR18, URZ, 0x33, !UPT ;  /* 0x000000123f127292 */ /* 0x000fc4000f8e333f */
[----:B------:R-:W-:Y:S02]  /*f5e0*/  ULOP3.LUT UR20, UR20, UR11, URZ, 0xfc, !UPT ;  /* 0x0000000b14147292 */ /* 0x000fe4000f8efc3f */
[----:B------:R-:W-:Y:S02]  /*f5f0*/  UIADD3 UR21, UR25, UR21, URZ ;  /* 0x0000001519157290 */ /* 0x000fe4000fffe03f */
[----:B------:R-:W-:Y:S02]  /*f600*/  USHF.L.U32 UR22, UR22, UR10, URZ ;  /* 0x0000000a16167299 */ /* 0x000fe4000800063f */
[----:B------:R-:W-:Y:S01]  /*f610*/  UIADD3 UR31, UR19, 0x1, URZ ;  /* 0x00000001131f7890 */ /* 0x000fe2000fffe03f */
[----:B------:R-:W-:-:S11]  /*f620*/  ULDC.64 UR32, c[0x0][0x198] ;  /* 0x0000660000207ab9 */ /* 0x000fd60000000a00 */
.L_x_314:
[----:B------:R-:W-:-:S03]  /*f630*/  UMOV UR8, 0xffffffff ;  /* 0xffffffff00087882 */ /* 0x000fc60000000000 */
[----:B------:R-:W-:Y:S05]  /*f640*/  BRA.DIV UR8, `(.L_x_304) ;  /* 0x0000001208047947 */ /* 0x000fea000b800000 */
[----:B------:R-:W-:-:S13]  /*f650*/  ELECT P0, URZ, PT ;  /* 0x00000000003f782f */ /* 0x000fda0003800000 */
.L_x_326:
[----:B------:R-:W0:Y:S01]  /*f660*/  LDC R2, c[0x0][0x28c] ;  /* 0x0000a300ff027b82 */ /* 0x000e220000000800 */
[----:B------:R-:W-:Y:S01]  /*f670*/  BSSY B1, `(.L_x_305) ;  /* 0x000003d000017945 */ /* 0x000fe20003800000 */
[----:B0-----:R-:W-:-:S13]  /*f680*/  ISETP.LT.OR P0, PT, R2, 0x1, !P0 ;  /* 0x000000010200780c */ /* 0x001fda0004701670 */
[----:B------:R-:W-:Y:S05]  /*f690*/  @P0 BRA `(.L_x_306) ;  /* 0x0000000000e80947 */ /* 0x000fea0003800000 */
[----:B------:R-:W-:Y:S01]  /*f6a0*/  LEA R5, R5, UR30, 0x1 ;  /* 0x0000001e05057c11 */ /* 0x000fe2000f8e08ff */
[----:B------:R-:W-:Y:S01]  /*f6b0*/  IMAD.MOV.U32 R13, RZ, RZ, RZ ;  /* 0x000000ffff0d7224 */ /* 0x000fe200078e00ff */
[----:B------:R-:W-:Y:S01]  /*f6c0*/  LEA R7, R7, UR6, 0x8 ;  /* 0x0000000607077c11 */ /* 0x000fe2000f8e40ff */
[----:B------:R-:W-:Y:S02]  /*f6d0*/  IMAD.U32 R14, RZ, RZ, UR31 ;  /* 0x0000001fff0e7e24 */ /* 0x000fe4000f8e00ff */
[----:B------:R-:W-:Y:S02]  /*f6e0*/  IMAD.MOV.U32 R2, RZ, RZ, R0 ;  /* 0x000000ffff027224 */ /* 0x000fe400078e0000 */
[----:B------:R-:W-:Y:S02]  /*f6f0*/  IMAD.MOV.U32 R3, RZ, RZ, R8 ;  /* 0x000000ffff037224 */ /* 0x000fe400078e0008 */
[----:B------:R-:W-:-:S07]  /*f700*/  IMAD.SHL.U32 R10, R5, 0x40, RZ ;  /* 0x00000040050a7824 */ /* 0x000fce00078e00ff */
.L_x_309:
[----:B------:R-:W0:Y:S01]  /*f710*/  S2R R5, SR_CgaCtaId ;  /* 0x0000000000057919 */ /* 0x000e220000008800 */
[----:B------:R-:W-:Y:S01]  /*f720*/  MOV R4, 0x400 ;  /* 0x0000040000047802 */ /* 0x000fe20000000f00 */
[----:B------:R-:W1:Y:S03]  /*f730*/  S2R R15, SR_TID.X ;  /* 0x00000000000f7919 */ /* 0x000e660000002100 */
[----:B0-----:R-:W-:Y:S02]  /*f740*/  LEA R12, R5, R4, 0x18 ;  /* 0x00000004050c7211 */ /* 0x001fe400078ec0ff */
[----:B------:R-:W-:Y:S02]  /*f750*/  SHF.L.U32 R4, R2, 0x1f, RZ ;  /* 0x0000001f02047819 */ /* 0x000fe400000006ff */
[----:B-1----:R-:W-:Y:S01]  /*f760*/  LOP3.LUT P1, RZ, R15, 0x7f, RZ, 0xc0, !PT ;  /* 0x0000007f0fff7812 */ /* 0x002fe2000782c0ff */
[----:B------:R-:W-:-:S04]  /*f770*/  IMAD R11, R3, 0x8, R12 ;  /* 0x00000008030b7824 */ /* 0x000fc800078e020c */
[----:B------:R-:W0:Y:S08]  /*f780*/  SYNCS.PHASECHK.TRANS64.TRYWAIT P0, [R11+URZ+0x28], R4 ;  /* 0x000028040b0075a7 */ /* 0x000e30000800017f */
[----:B------:R-:W1:Y:S01]  /*f790*/  @!P1 LDC R5, c[0x0][0x500] ;  /* 0x00014000ff059b82 */ /* 0x000e620000000800 */
[----:B0-----:R-:W-:Y:S05]  /*f7a0*/  @!P0 BRA `(.L_x_307) ;  /* 0x0000000c00cc8947 */ /* 0x001fea0003800000 */
.L_x_327:
[----:B------:R-:W-:Y:S01]  /*f7b0*/  UPRMT UR8, UR29, 0x9910, URZ ;  /* 0x000099101d087896 */ /* 0x000fe2000800003f */
[----:B-1----:R1:W-:Y:S03]  /*f7c0*/  @!P1 SYNCS.ARRIVE.TRANS64 RZ, [R11+URZ], R5 ;  /* 0x000000050bff99a7 */ /* 0x0023e6000800003f */
[----:B------:R-:W-:-:S06]  /*f7d0*/  UISETP.NE.AND UP0, UPT, UR8, 0x2, UPT ;  /* 0x000000020800788c */ /* 0x000fcc000bf05270 */
[----:B------:R-:W-:-:S13]  /*f7e0*/  PLOP3.LUT P0, PT, PT, PT, UP0, 0x80, 0x0 ;  /* 0x000000000000781c */ /* 0x000fda0003f0f008 */
[----:B-1----:R-:W-:Y:S05]  /*f7f0*/  @P0 BRA `(.L_x_308) ;  /* 0x0000000000040947 */ /* 0x002fea0003800000 */
[----:B------:R-:W-:Y:S01]  /*f800*/  BPT.TRAP 0x1 ;  /* 0x000000040000795c */ /* 0x000fe20000300000 */
.L_x_308:
[C---:B0-----:R-:W-:Y:S01]  /*f810*/  LEA R4, R3.reuse, UR30, 0x1 ;  /* 0x0000001e03047c11 */ /* 0x041fe2000f8e08ff */
[----:B------:R-:W-:Y:S01]  /*f820*/  VIADD R14, R14, 0xffffffff ;  /* 0xffffffff0e0e7836 */ /* 0x000fe20000000000 */
[----:B------:R-:W-:Y:S01]  /*f830*/  R2UR UR11, R3 ;  /* 0x00000000030b72ca */ /* 0x000fe200000e0000 */
[----:B------:R-:W-:Y:S01]  /*f840*/  UIADD3 UR14, UP0, UR32, 0xf0, URZ ;  /* 0x000000f0200e7890 */ /* 0x000fe2000ff1e03f */
[----:B------:R-:W-:Y:S01]  /*f850*/  R2UR UR26, R12 ;  /* 0x000000000c1a72ca */ /* 0x000fe200000e0000 */
[----:B------:R-:W-:Y:S01]  /*f860*/  IMAD.U32 R4, R4, 0x2000, R12 ;  /* 0x0000200004047824 */ /* 0x000fe200078e000c */
[----:B------:R-:W-:Y:S01]  /*f870*/  R2UR UR27, R10 ;  /* 0x000000000a1b72ca */ /* 0x000fe200000e0000 */
[----:B------:R-:W-:Y:S01]  /*f880*/  UIADD3 UR34, UP1, UR32, 0x1f0, URZ ;  /* 0x000001f020227890 */ /* 0x000fe2000ff3e03f */
[----:B------:R-:W-:Y:S01]  /*f890*/  R2UR UR9, R11 ;  /* 0x000000000b0972ca */ /* 0x000fe200000e0000 */
[----:B------:R-:W-:Y:S01]  /*f8a0*/  UIADD3.X UR15, URZ, UR33, URZ, UP0, !UPT ;  /* 0x000000213f0f7290 */ /* 0x000fe200087fe43f */
[----:B------:R-:W-:Y:S01]  /*f8b0*/  R2UR UR8, R4 ;  /* 0x00000000040872ca */ /* 0x000fe200000e0000 */
[----:B------:R-:W-:Y:S01]  /*f8c0*/  UPRMT UR23, URZ, 0x5410, UR22 ;  /* 0x000054103f177896 */ /* 0x000fe20008000016 */
[----:B------:R-:W-:Y:S01]  /*f8d0*/  R2UR UR10, R13 ;  /* 0x000000000d0a72ca */ /* 0x000fe200000e0000 */
[----:B------:R-:W-:Y:S01]  /*f8e0*/  VIADD R3, R3, 0x1 ;  /* 0x0000000103037836 */ /* 0x000fe20000000000 */
[----:B------:R-:W-:Y:S01]  /*f8f0*/  R2UR UR12, R6 ;  /* 0x00000000060c72ca */ /* 0x000fe200000e0000 */
[----:B------:R-:W-:Y:S01]  /*f900*/  ULEA UR11, UR11, UR7, 0xf ;  /* 0x000000070b0b7291 */ /* 0x000fe2000f8e783f */
[----:B------:R-:W-:Y:S01]  /*f910*/  R2UR UR28, R7 ;  /* 0x00000000071c72ca */ /* 0x000fe200000e0000 */
[----:B------:R-:W-:Y:S01]  /*f920*/  UPRMT UR36, URZ, 0x5410, UR20 ;  /* 0x000054103f247896 */ /* 0x000fe20008000014 */
[----:B------:R-:W-:Y:S01]  /*f930*/  ISETP.GT.AND P1, PT, R14, 0x1, PT ;  /* 0x000000010e00780c */ /* 0x000fe20003f24270 */
[----:B------:R-:W-:Y:S01]  /*f940*/  UIADD3 UR26, UR26, 0x14100, UR11 ;  /* 0x000141001a1a7890 */ /* 0x000fe2000fffe00b */
[----:B------:R-:W-:Y:S01]  /*f950*/  ISETP.NE.AND P0, PT, R3, 0x5, PT ;  /* 0x000000050300780c */ /* 0x000fe20003f05270 */
[----:B------:R-:W-:Y:S01]  /*f960*/  UIADD3.X UR35, URZ, UR33, URZ, UP1, !UPT ;  /* 0x000000213f237290 */ /* 0x000fe20008ffe43f */
[----:B------:R-:W-:Y:S01]  /*f970*/  VIADD R13, R13, 0x80 ;  /* 0x000000800d0d7836 */ /* 0x000fe20000000000 */
[----:B------:R-:W-:Y:S01]  /*f980*/  UIADD3 UR8, UR8, 0x100, URZ ;  /* 0x0000010008087890 */ /* 0x000fe2000fffe03f */
[----:B------:R-:W-:Y:S01]  /*f990*/  SEL R5, RZ, 0x1, P0 ;  /* 0x00000001ff057807 */ /* 0x000fe20000000000 */
[----:B------:R-:W-:Y:S01]  /*f9a0*/  UMOV UR16, 0x0 ;  /* 0x0000000000107882 */ /* 0x000fe20000000000 */
[----:B------:R-:W-:Y:S01]  /*f9b0*/  UMOV UR17, 0x10000000 ;  /* 0x1000000000117882 */ /* 0x000fe20000000000 */
[----:B------:R-:W-:Y:S01]  /*f9c0*/  UMOV UR11, UR27 ;  /* 0x0000001b000b7c82 */ /* 0x000fe20008000000 */
[----:B------:R-:W-:-:S02]  /*f9d0*/  LOP3.LUT R2, R2, R5, RZ, 0x3c, !PT ;  /* 0x0000000502027212 */ /* 0x000fc400078e3cff */
[----:B------:R-:W-:Y:S02]  /*f9e0*/  SEL R3, R3, RZ, P0 ;  /* 0x000000ff03037207 */ /* 0x000fe40000000000 */
[----:B------:R0:W-:Y:S02]  /*f9f0*/  UTMALDG.3D.MULTICAST [UR8], [UR14], UR23, desc[UR16] ;  /* 0x000010080e0073b4 */ /* 0x0001e40008011817 */
[----:B0-----:R-:W-:Y:S01]  /*fa00*/  UMOV UR8, UR26 ;  /* 0x0000001a00087c82 */ /* 0x001fe20008000000 */
[----:B------:R-:W-:Y:S02]  /*fa10*/  UMOV UR11, UR28 ;  /* 0x0000001c000b7c82 */ /* 0x000fe40008000000 */
[----:B------:R0:W-:Y:S02]  /*fa20*/  UTMALDG.3D.MULTICAST [UR8], [UR34], UR36, desc[UR16] ;  /* 0x00001008220073b4 */ /* 0x0001e40008011824 */
[----:B0-----:R-:W-:Y:S05]  /*fa30*/  @P1 BRA `(.L_x_309) ;  /* 0xfffffffc00341947 */ /* 0x001fea000383ffff */
.L_x_306:
[----:B------:R-:W-:Y:S05]  /*fa40*/  BSYNC B1 ;  /* 0x0000000000017941 */ /* 0x000fea0003800000 */
.L_x_305:
[----:B------:R-:W2:Y:S01]  /*fa50*/  LDL.LU R15, [R1+0x78] ;  /* 0x00007800010f7983 */ /* 0x000ea20000300800 */
[----:B------:R-:W-:Y:S01]  /*fa60*/  LOP3.LUT P1, RZ, R9, 0xff, RZ, 0xc0, !PT ;  /* 0x000000ff09ff7812 */ /* 0x000fe2000782c0ff */
[----:B------:R-:W-:Y:S01]  /*fa70*/  VIADD R8, R8, UR19 ;  /* 0x0000001308087c36 */ /* 0x000fe20008000000 */
[----:B------:R-:W-:Y:S01]  /*fa80*/  ULDC.64 UR8, c[0x0][0x650] ;  /* 0x0001940000087ab9 */ /* 0x000fe20000000a00 */
[----:B------:R-:W3:Y:S01]  /*fa90*/  LDL.LU R12, [R1+0x7c] ;  /* 0x00007c00010c7983 */ /* 0x000ee20000300800 */
[----:B------:R-:W-:Y:S01]  /*faa0*/  IMAD.U32 R5, RZ, RZ, UR19 ;  /* 0x00000013ff057e24 */ /* 0x000fe2000f8e00ff */
[----:B------:R-:W-:Y:S01]  /*fab0*/  UISETP.GE.U32.AND UP0, UPT, UR19, 0x5, UPT ;  /* 0x000000051300788c */ /* 0x000fe2000bf06070 */
[----:B------:R-:W-:Y:S01]  /*fac0*/  ISETP.GT.U32.AND P0, PT, R8, 0x4, PT ;  /* 0x000000040800780c */ /* 0x000fe20003f04070 */
[----:B------:R-:W-:Y:S01]  /*fad0*/  BSSY B1, `(.L_x_310) ;  /* 0x000006d000017945 */ /* 0x000fe20003800000 */
[----:B------:R-:W-:Y:S01]  /*fae0*/  IMAD.MOV.U32 R7, RZ, RZ, -0x1 ;  /* 0xffffffffff077424 */ /* 0x000fe200078e00ff */
[----:B------:R-:W-:Y:S01]  /*faf0*/  PRMT R9, RZ, 0x7610, R9 ;  /* 0x00007610ff097816 */ /* 0x000fe20000000009 */
[----:B------:R-:W-:Y:S01]  /*fb00*/  IMAD.MOV.U32 R6, RZ, RZ, -0x1 ;  /* 0xffffffffff067424 */ /* 0x000fe200078e00ff */
[----:B------:R-:W-:-:S02]  /*fb10*/  ISETP.LT.U32.AND P0, PT, R5, 0x5, P0 ;  /* 0x000000050500780c */ /* 0x000fc40000701070 */
[----:B------:R-:W0:Y:S01]  /*fb20*/  @P1 S2R R3, SR_CgaCtaId ;  /* 0x0000000000031919 */ /* 0x000e220000008800 */
[----:B------:R-:W-:Y:S02]  /*fb30*/  @P1 MOV R2, 0x400 ;  /* 0x0000040000021802 */ /* 0x000fe40000000f00 */
[----:B------:R-:W-:Y:S02]  /*fb40*/  PLOP3.LUT P3, PT, PT, PT, UP0, 0x80, 0x0 ;  /* 0x000000000000781c */ /* 0x000fe40003f6f008 */
[----:B0-----:R-:W-:Y:S01]  /*fb50*/  @P1 LEA R4, R3, R2, 0x18 ;  /* 0x0000000203041211 */ /* 0x001fe200078ec0ff */
[----:B------:R-:W-:-:S03]  /*fb60*/  IMAD.WIDE.U32 R2, R8, -0x33333333, RZ ;  /* 0xcccccccd08027825 */ /* 0x000fc600078e00ff */
[----:B------:R0:W-:Y:S02]  /*fb70*/  @P1 SYNCS.ARRIVE.TRANS64.A1T0 RZ, [R4+URZ+0x68], RZ ;  /* 0x000068ff04ff19a7 */ /* 0x0001e4000810003f */
[----:B------:R-:W-:Y:S02]  /*fb80*/  SHF.R.U32.HI R5, RZ, 0x2, R3 ;  /* 0x00000002ff057819 */ /* 0x000fe40000011603 */
[----:B------:R-:W-:Y:S02]  /*fb90*/  SEL R3, RZ, 0x1, !P0 ;  /* 0x00000001ff037807 */ /* 0x000fe40004000000 */
[----:B------:R-:W-:Y:S01]  /*fba0*/  PRMT R2, RZ, 0x7610, R2 ;  /* 0x00007610ff027816 */ /* 0x000fe20000000002 */
[----:B------:R-:W-:Y:S01]  /*fbb0*/  IMAD R8, R5, -0x5, R8 ;  /* 0xfffffffb05087824 */ /* 0x000fe200078e0208 */
[----:B------:R-:W-:-:S04]  /*fbc0*/  LOP3.LUT R0, R0, R3, RZ, 0x3c, !PT ;  /* 0x0000000300007212 */ /* 0x000fc800078e3cff */
[----:B------:R-:W-:Y:S01]  /*fbd0*/  @P3 LOP3.LUT R0, R0, 0x1, R5, 0x78, !PT ;  /* 0x0000000100003812 */ /* 0x000fe200078e7805 */
[----:B------:R-:W-:Y:S01]  /*fbe0*/  IMAD.MOV.U32 R5, RZ, RZ, -0x1 ;  /* 0xffffffffff057424 */ /* 0x000fe200078e00ff */
[----:B---3--:R-:W-:-:S04]  /*fbf0*/  IADD3 R12, P1, R12, UR24, RZ ;  /* 0x000000180c0c7c10 */ /* 0x008fc8000ff3e0ff */
[----:B--2---:R-:W-:Y:S01]  /*fc00*/  IADD3.X R15, R15, UR21, RZ, P1, !PT ;  /* 0x000000150f0f7c10 */ /* 0x004fe20008ffe4ff */
[----:B------:R0:W-:Y:S01]  /*fc10*/  STL [R1+0x7c], R12 ;  /* 0x00007c0c01007387 */ /* 0x0001e20000100800 */
[----:B------:R-:W-:-:S03]  /*fc20*/  ISETP.GE.U32.AND P0, PT, R12, UR8, PT ;  /* 0x000000080c007c0c */ /* 0x000fc6000bf06070 */
[----:B------:R0:W-:Y:S01]  /*fc30*/  STL [R1+0x78], R15 ;  /* 0x0000780f01007387 */ /* 0x0001e20000100800 */
[----:B------:R-:W-:-:S13]  /*fc40*/  ISETP.GE.U32.AND.EX P0, PT, R15, UR9, PT, P0 ;  /* 0x000000090f007c0c */ /* 0x000fda000bf06100 */
[----:B0-----:R-:W-:Y:S05]  /*fc50*/  @P0 BRA `(.L_x_311) ;  /* 0x0000000400500947 */ /* 0x001fea0003800000 */
[----:B------:R-:W-:Y:S01]  /*fc60*/  ULDC.64 UR8, c[0x0][0x628] ;  /* 0x00018a0000087ab9 */ /* 0x000fe20000000a00 */
[----:B------:R-:W0:Y:S01]  /*fc70*/  S2R R11, SR_CTAID.X ;  /* 0x00000000000b7919 */ /* 0x000e220000002500 */
[----:B------:R-:W-:Y:S01]  /*fc80*/  ISETP.NE.U32.AND P0, PT, RZ, UR8, PT ;  /* 0x00000008ff007c0c */ /* 0x000fe2000bf05070 */
[----:B------:R-:W-:Y:S01]  /*fc90*/  ULDC UR11, c[0x0][0x630] ;  /* 0x00018c00000b7ab9 */ /* 0x000fe20000000800 */
[----:B------:R-:W-:Y:S01]  /*fca0*/  IMAD.MOV.U32 R2, RZ, RZ, R12 ;  /* 0x000000ffff027224 */ /* 0x000fe200078e000c */
[----:B------:R-:W1:Y:S01]  /*fcb0*/  S2R R10, SR_CTAID.Y ;  /* 0x00000000000a7919 */ /* 0x000e620000002600 */
[----:B------:R-:W-:Y:S01]  /*fcc0*/  ISETP.NE.AND.EX P0, PT, RZ, UR9, PT, P0 ;  /* 0x00000009ff007c0c */ /* 0x000fe2000bf05300 */
[----:B------:R-:W-:-:S12]  /*fcd0*/  IMAD.MOV.U32 R3, RZ, RZ, R15 ;  /* 0x000000ffff037224 */ /* 0x000fd800078e000f */
[----:B------:R-:W-:Y:S05]  /*fce0*/  @!P0 BRA `(.L_x_312) ;  /* 0x0000000000288947 */ /* 0x000fea0003800000 */
[----:B------:R-:W-:Y:S02]  /*fcf0*/  ULDC UR10, c[0x0][0x634] ;  /* 0x00018d00000a7ab9 */ /* 0x000fe40000000800 */
[----:B------:R-:W-:-:S05]  /*fd00*/  IADD3 R7, P0, R12, UR10, RZ ;  /* 0x0000000a0c077c10 */ /* 0x000fca000ff1e0ff */
[----:B------:R-:W-:-:S04]  /*fd10*/  IMAD.X R13, RZ, RZ, R15, P0 ;  /* 0x000000ffff0d7224 */ /* 0x000fc800000e060f */
[----:B------:R-:W-:-:S04]  /*fd20*/  IMAD.WIDE.U32 R4, R13, UR8, RZ ;  /* 0x000000080d047c25 */ /* 0x000fc8000f8e00ff */
[----:B------:R-:W-:-:S04]  /*fd30*/  IMAD.WIDE.U32 R4, P0, R7, UR9, R4 ;  /* 0x0000000907047c25 */ /* 0x000fc8000f800004 */
[----:B------:R-:W-:-:S04]  /*fd40*/  IMAD.WIDE.U32 R6, R7, UR8, RZ ;  /* 0x0000000807067c25 */ /* 0x000fc8000f8e00ff */
[----:B------:R-:W-:Y:S01]  /*fd50*/  IMAD.X R3, RZ, RZ, RZ, P0 ;  /* 0x000000ffff037224 */ /* 0x000fe200000e06ff */
[----:B------:R-:W-:Y:S01]  /*fd60*/  IADD3 RZ, P0, R7, R4, RZ ;  /* 0x0000000407ff7210 */ /* 0x000fe20007f1e0ff */
[----:B------:R-:W-:-:S04]  /*fd70*/  IMAD.MOV.U32 R2, RZ, RZ, R5 ;  /* 0x000000ffff027224 */ /* 0x000fc800078e0005 */
[----:B------:R-:W-:-:S08]  /*fd80*/  IMAD.WIDE.U32.X R2, R13, UR9, R2, P0 ;  /* 0x000000090d027c25 */ /* 0x000fd000080e0402 */
.L_x_312:
[--C-:B------:R-:W-:Y:S01]  /*fd90*/  SHF.R.U64 R6, R2, UR11, R3.reuse ;  /* 0x0000000b02067c19 */ /* 0x100fe20008001203 */
[----:B------:R-:W-:Y:S01]  /*fda0*/  ULDC.64 UR8, c[0x0][0x620] ;  /* 0x0001880000087ab9 */ /* 0x000fe20000000a00 */
[----:B------:R-:W-:Y:S01]  /*fdb0*/  SHF.R.U32.HI R2, RZ, UR11, R3 ;  /* 0x0000000bff027c19 */ /* 0x000fe20008011603 */
[----:B------:R-:W-:Y:S01]  /*fdc0*/  IMAD.MOV.U32 R3, RZ, RZ, R15 ;  /* 0x000000ffff037224 */ /* 0x000fe200078e000f */
[----:B------:R-:W-:Y:S01]  /*fdd0*/  IADD3 R5, P0, RZ, -R6, RZ ;  /* 0x80000006ff057210 */ /* 0x000fe20007f1e0ff */
[----:B------:R-:W2:Y:S01]  /*fde0*/  LDC R16, c[0x0][0x144] ;  /* 0x00005100ff107b82 */ /* 0x000ea20000000800 */
[----:B0-----:R-:W-:Y:S01]  /*fdf0*/  I2FP.F32.U32 R7, R11 ;  /* 0x0000000b00077245 */ /* 0x001fe20000201000 */
[----:B------:R-:W-:Y:S01]  /*fe00*/  ULDC.64 UR14, c[0x0][0x640] ;  /* 0x00019000000e7ab9 */ /* 0x000fe20000000a00 */
[----:B------:R-:W-:Y:S01]  /*fe10*/  ULDC UR10, c[0x0][0x608] ;  /* 0x00018200000a7ab9 */ /* 0x000fe20000000800 */
[----:B------:R-:W-:Y:S01]  /*fe20*/  IMAD.X R2, RZ, RZ, ~R2, P0 ;  /* 0x000000ffff027224 */ /* 0x000fe200000e0e02 */
[----:B------:R-:W-:-:S03]  /*fe30*/  ISETP.NE.U32.AND P0, PT, RZ, UR14, PT ;  /* 0x0000000eff007c0c */ /* 0x000fc6000bf05070 */
[----:B------:R-:W-:Y:S01]  /*fe40*/  IMAD R4, R2, UR8, RZ ;  /* 0x0000000802047c24 */ /* 0x000fe2000f8e02ff */
[----:B------:R-:W0:Y:S01]  /*fe50*/  LDC R13, c[0x0][0x148] ;  /* 0x00005200ff0d7b82 */ /* 0x000e220000000800 */
[----:B------:R-:W-:Y:S01]  /*fe60*/  IMAD.MOV.U32 R2, RZ, RZ, R12 ;  /* 0x000000ffff027224 */ /* 0x000fe200078e000c */
[----:B------:R-:W-:-:S03]  /*fe70*/  ISETP.NE.AND.EX P0, PT, RZ, UR15, PT, P0 ;  /* 0x0000000fff007c0c */ /* 0x000fc6000bf05300 */
[----:B------:R-:W-:Y:S01]  /*fe80*/  IMAD.WIDE.U32 R2, R5, UR8, R2 ;  /* 0x0000000805027c25 */ /* 0x000fe2000f8e0002 */
[----:B------:R-:W-:-:S03]  /*fe90*/  ULDC UR8, c[0x0][0x150] ;  /* 0x0000540000087ab9 */ /* 0x000fc60000000800 */
[----:B------:R-:W-:Y:S02]  /*fea0*/  IMAD R5, R5, UR9, R4 ;  /* 0x0000000905057c24 */ /* 0x000fe4000f8e0204 */
[----:B------:R-:W-:Y:S01]  /*feb0*/  FMUL R4, R7, UR8 ;  /* 0x0000000807047c20 */ /* 0x000fe20008400000 */
[----:B------:R-:W-:Y:S01]  /*fec0*/  ULDC UR8, c[0x0][0x618] ;  /* 0x0001860000087ab9 */ /* 0x000fe20000000800 */
[----:B------:R-:W-:Y:S01]  /*fed0*/  ULDC UR9, c[0x0][0x154] ;  /* 0x0000550000097ab9 */ /* 0x000fe20000000800 */
[----:B------:R-:W-:-:S03]  /*fee0*/  IMAD.IADD R3, R3, 0x1, R5 ;  /* 0x0000000103037824 */ /* 0x000fc600078e0205 */
[----:B------:R-:W3:Y:S02]  /*fef0*/  F2I.U32.TRUNC.NTZ R4, R4 ;  /* 0x0000000400047305 */ /* 0x000ee4000020f000 */
[----:B------:R-:W-:Y:S02]  /*ff00*/  SHF.R.U64 R7, R2, UR8, R3 ;  /* 0x0000000802077c19 */ /* 0x000fe40008001203 */
[----:B-1----:R-:W-:-:S05]  /*ff10*/  I2FP.F32.U32 R2, R10 ;  /* 0x0000000a00027245 */ /* 0x002fca0000201000 */
[----:B------:R-:W-:Y:S01]  /*ff20*/  FMUL R5, R2, UR9 ;  /* 0x0000000902057c20 */ /* 0x000fe20008400000 */
[----:B------:R-:W-:Y:S01]  /*ff30*/  SHF.R.U32.HI R2, RZ, UR8, R3 ;  /* 0x00000008ff027c19 */ /* 0x000fe20008011603 */
[----:B------:R-:W-:Y:S02]  /*ff40*/  ULDC UR8, c[0x0][0x658] ;  /* 0x0001960000087ab9 */ /* 0x000fe40000000800 */
[----:B------:R1:W4:Y:S01]  /*ff50*/  F2I.U32.TRUNC.NTZ R15, R5 ;  /* 0x00000005000f7305 */ /* 0x000322000020f000 */
[--C-:B------:R-:W-:Y:S02]  /*ff60*/  SHF.R.U64 R14, R7, UR10, R2.reuse ;  /* 0x0000000a070e7c19 */ /* 0x100fe40008001202 */
[----:B------:R-:W-:Y:S01]  /*ff70*/  SHF.R.U32.HI R3, RZ, UR10, R2 ;  /* 0x0000000aff037c19 */ /* 0x000fe20008011602 */
[----:B---3--:R-:W-:-:S03]  /*ff80*/  IMAD.MOV R2, RZ, RZ, -R4 ;  /* 0x000000ffff027224 */ /* 0x008fc600078e0a04 */
[----:B------:R-:W-:Y:S01]  /*ff90*/  SHF.R.U64 R12, R14, UR8, R3 ;  /* 0x000000080e0c7c19 */ /* 0x000fe20008001203 */
[----:B--2---:R-:W-:Y:S01]  /*ffa0*/  IMAD R17, R16, R2, R11 ;  /* 0x0000000210117224 */ /* 0x004fe200078e020b */
[----:B------:R-:W-:-:S03]  /*ffb0*/  SHF.R.U32.HI R4, RZ, UR8, R3 ;  /* 0x00000008ff047c19 */ /* 0x000fc60008011603 */
[----:B------:R-:W-:Y:S02]  /*ffc0*/  IMAD.MOV.U32 R2, RZ, RZ, R12 ;  /* 0x000000ffff027224 */ /* 0x000fe400078e000c */
[----:B------:R-:W-:Y:S01]  /*ffd0*/  IMAD.MOV.U32 R3, RZ, RZ, R4 ;  /* 0x000000ffff037224 */ /* 0x000fe200078e0004 */
[----:B-1--4-:R-:W-:Y:S06]  /*ffe0*/  @!P0 BRA `(.L_x_313) ;  /* 0x0000000000288947 */ /* 0x012fec0003800000 */
[----:B------:R-:W-:Y:S02]  /*fff0*/  ULDC UR8, c[0x0][0x64c] ;  /* 0x0001930000087ab9 */ /* 0x000fe40000000800 */
[----:B------:R-:W-:-:S05]  /*10000*/  IADD3 R3, P0, R12, UR8, RZ ;  /* 0x000000080c037c10 */ /* 0x000fca000ff1e0ff */
[----:B------:R-:W-:-:S04]  /*10010*/  IMAD.X R11, RZ, RZ, R4, P0 ;  /* 0x000000ffff0b7224 */ /* 0x000fc800000e0604 */
[----:B------:R-:W-:-:S04]  /*10020*/  IMAD.WIDE.U32 R4, R11, UR14, RZ ;  /* 0x0000000e0b047c25 */ /* 0x000fc8000f8e00ff */
[----:B------:R-:W-:-:S04]  /*10030*/  IMAD.WIDE.U32 R4, P0, R3, UR15, R4 ;  /* 0x0000000f03047c25 */ /* 0x000fc8000f800004 */
[----:B------:R-:W-:-:S04]  /*10040*/  IMAD.WIDE.U32 R2, R3, UR14, RZ ;  /* 0x0000000e03027c25 */ /* 0x000fc8000f8e00ff */
[----:B------:R-:W-:Y:S01]  /*10050*/  IMAD.MOV.U32 R2, RZ, RZ, R5 ;  /* 0x000000ffff027224 */ /* 0x000fe200078e0005 */
[----:B------:R-:W-:Y:S01]  /*10060*/  IADD3 RZ, P1, R3, R4, RZ ;  /* 0x0000000403ff7210 */ /* 0x000fe20007f3e0ff */
[----:B------:R-:W-:-:S04]  /*10070*/  IMAD.X R3, RZ, RZ, RZ, P0 ;  /* 0x000000ffff037224 */ /* 0x000fc800000e06ff */
[----:B------:R-:W-:-:S08]  /*10080*/  IMAD.WIDE.U32.X R2, R11, UR15, R2, P1 ;  /* 0x0000000f0b027c25 */ /* 0x000fd000088e0402 */
.L_x_313:
[----:B------:R-:W-:Y:S01]  /*10090*/  ULDC UR8, c[0x0][0x648] ;  /* 0x0001920000087ab9 */ /* 0x000fe20000000800 */
[----:B------:R-:W-:Y:S01]  /*100a0*/  IMAD.MOV R15, RZ, RZ, -R15 ;  /* 0x000000ffff0f7224 */ /* 0x000fe200078e0a0f */
[----:B------:R-:W-:Y:S01]  /*100b0*/  SHF.R.U64 R3, R2, UR8, R3 ;  /* 0x0000000802037c19 */ /* 0x000fe20008001203 */
[----:B------:R-:W-:Y:S01]  /*100c0*/  ULDC UR8, c[0x0][0x638] ;  /* 0x00018e0000087ab9 */ /* 0x000fe20000000800 */
[----:B------:R-:W-:Y:S01]  /*100d0*/  LOP3.LUT R2, R14, UR18, RZ, 0xc0, !PT ;  /* 0x000000120e027c12 */ /* 0x000fe2000f8ec0ff */
[----:B0-----:R-:W-:Y:S01]  /*100e0*/  @P2 IMAD R17, R13, R15, R10 ;  /* 0x0000000f0d112224 */ /* 0x001fe200078e020a */
[----:B------:R-:W-:Y:S01]  /*100f0*/  LOP3.LUT R7, R7, UR4, RZ, 0xc0, !PT ;  /* 0x0000000407077c12 */ /* 0x000fe2000f8ec0ff */
[----:B------:R-:W-:Y:S01]  /*10100*/  IMAD.MOV R5, RZ, RZ, -R3 ;  /* 0x000000ffff057224 */ /* 0x000fe200078e0a03 */
[----:B------:R-:W-:Y:S01]  /*10110*/  ULDC UR9, c[0x0][0x610] ;  /* 0x0001840000097ab9 */ /* 0x000fe20000000800 */
[----:B------:R-:W-:Y:S02]  /*10120*/  IMAD R2, R3, UR5, R2 ;  /* 0x0000000503027c24 */ /* 0x000fe4000f8e0202 */
[----:B------:R-:W-:Y:S01]  /*10130*/  IMAD R12, R5, UR8, R12 ;  /* 0x00000008050c7c24 */ /* 0x000fe2000f8e020c */
[----:B------:R-:W-:Y:S01]  /*10140*/  ULDC UR8, c[0x0][0x600] ;  /* 0x0001800000087ab9 */ /* 0x000fe20000000800 */
[----:B------:R-:W-:-:S02]  /*10150*/  IMAD R5, R2, UR9, R17 ;  /* 0x0000000902057c24 */ /* 0x000fc4000f8e0211 */
[----:B------:R-:W-:Y:S02]  /*10160*/  IMAD R12, R12, UR8, R7 ;  /* 0x000000080c0c7c24 */ /* 0x000fe4000f8e0207 */
[----:B------:R-:W-:-:S03]  /*10170*/  IMAD.MOV.U32 R2, RZ, RZ, 0x1 ;  /* 0x00000001ff027424 */ /* 0x000fc600078e00ff */
[----:B------:R-:W-:Y:S02]  /*10180*/  SEL R7, R12, R5, !P2 ;  /* 0x000000050c077207 */ /* 0x000fe40005000000 */
[----:B------:R-:W-:-:S07]  /*10190*/  SEL R5, R5, R12, !P2 ;  /* 0x0000000c05057207 */ /* 0x000fce0005000000 */
.L_x_311:
[----:B------:R-:W-:Y:S05]  /*101a0*/  BSYNC B1 ;  /* 0x0000000000017941 */ /* 0x000fea0003800000 */
.L_x_310:
[----:B------:R-:W-:-:S13]  /*101b0*/  LOP3.LUT P0, RZ, R2, 0xff, RZ, 0xc0, !PT ;  /* 0x000000ff02ff7812 */ /* 0x000fda000780c0ff */
[----:B------:R-:W-:Y:S05]  /*101c0*/  @P0 BRA `(.L_x_314) ;  /* 0xfffffff400180947 */ /* 0x000fea000383ffff */
[----:B------:R-:W-:Y:S05]  /*101d0*/  BSYNC B0 ;  /* 0x0000000000007941 */ /* 0x000fea0003800000 */
.L_x_303:
[----:B------:R-:W-:-:S03]  /*101e0*/  UMOV UR8, 0xffffffff ;  /* 0xffffffff00087882 */ /* 0x000fc60000000000 */
[----:B------:R-:W-:Y:S05]  /*101f0*/  BRA.DIV UR8, `(.L_x_315) ;  /* 0x00000006084c7947 */ /* 0x000fea000b800000 */
[----:B------:R-:W-:-:S13]  /*10200*/  ELECT P0, URZ, PT ;  /* 0x00000000003f782f */ /* 0x000fda0003800000 */
.L_x_330:
[----:B------:R-:W-:Y:S04]  /*10210*/  BSSY B0, `(.L_x_316) ;  /* 0x0000035000007945 */ /* 0x000fe80003800000 */
[----:B------:R-:W-:Y:S05]  /*10220*/  @!P0 BRA `(.L_x_317) ;  /* 0x0000000000cc8947 */ /* 0x000fea0003800000 */
[----:B------:R-:W-:-:S04]  /*10230*/  ULOP3.LUT UR8, UR13, 0x2, URZ, 0xfc, !UPT ;  /* 0x000000020d087892 */ /* 0x000fc8000f8efc3f */
[----:B------:R-:W-:-:S06]  /*10240*/  UISETP.NE.AND UP0, UPT, UR8, 0x3, UPT ;  /* 0x000000030800788c */ /* 0x000fcc000bf05270 */
[----:B------:R-:W-:-:S13]  /*10250*/  PLOP3.LUT P0, PT, PT, PT, UP0, 0x80, 0x0 ;  /* 0x000000000000781c */ /* 0x000fda0003f0f008 */
[----:B------:R-:W-:Y:S05]  /*10260*/  @!P0 BRA `(.L_x_318) ;  /* 0x0000000000048947 */ /* 0x000fea0003800000 */
[----:B------:R-:W-:Y:S01]  /*10270*/  BPT.TRAP 0x1 ;  /* 0x000000040000795c */ /* 0x000fe20000300000 */
.L_x_318:
[----:B------:R-:W0:Y:S01]  /*10280*/  S2R R3, SR_CgaCtaId ;  /* 0x0000000000037919 */ /* 0x000e220000008800 */
[----:B------:R-:W-:-:S04]  /*10290*/  MOV R2, 0x400 ;  /* 0x0000040000027802 */ /* 0x000fc80000000f00 */
[----:B0-----:R-:W-:Y:S02]  /*102a0*/  LEA R3, R3, R2, 0x18 ;  /* 0x0000000203037211 */ /* 0x001fe400078ec0ff */
[----:B------:R-:W-:-:S03]  /*102b0*/  SHF.L.U32 R2, R0, 0x1f, RZ ;  /* 0x0000001f00027819 */ /* 0x000fc600000006ff */
[----:B------:R-:W-:-:S04]  /*102c0*/  VIADD R3, R3, 0x28 ;  /* 0x0000002803037836 */ /* 0x000fc80000000000 */
[C---:B------:R-:W-:Y:S02]  /*102d0*/  IMAD R7, R8.reuse, 0x8, R3 ;  /* 0x0000000808077824 */ /* 0x040fe400078e0203 */
[----:B------:R-:W-:Y:S02]  /*102e0*/  VIADD R8, R8, 0x1 ;  /* 0x0000000108087836 */ /* 0x000fe40000000000 */
[----:B------:R-:W0:Y:S03]  /*102f0*/  SYNCS.PHASECHK.TRANS64.TRYWAIT P0, [R7+URZ], R2 ;  /* 0x00000002070075a7 */ /* 0x000e26000800017f */
[----:B------:R-:W-:-:S04]  /*10300*/  ISETP.NE.AND P1, PT, R8, 0x5, PT ;  /* 0x000000050800780c */ /* 0x000fc80003f25270 */
[----:B------:R-:W-:Y:S02]  /*10310*/  SEL R5, RZ, 0x1, P1 ;  /* 0x00000001ff057807 */ /* 0x000fe40000800000 */
[----:B------:R-:W-:Y:S02]  /*10320*/  SEL R8, R8, RZ, P1 ;  /* 0x000000ff08087207 */ /* 0x000fe40000800000 */
[----:B------:R-:W-:-:S03]  /*10330*/  LOP3.LUT R5, R0, R5, RZ, 0x3c, !PT ;  /* 0x0000000500057212 */ /* 0x000fc600078e3cff */
[----:B------:R-:W-:Y:S01]  /*10340*/  IMAD R9, R8, 0x8, R3 ;  /* 0x0000000808097824 */ /* 0x000fe200078e0203 */
[----:B------:R-:W-:Y:S01]  /*10350*/  SHF.L.U32 R4, R5, 0x1f, RZ ;  /* 0x0000001f05047819 */ /* 0x000fe200000006ff */
[----:B0-----:R-:W-:Y:S06]  /*10360*/  @!P0 BRA `(.L_x_319) ;  /* 0x0000000400108947 */ /* 0x001fec0003800000 */
.L_x_331:
[----:B------:R-:W1:Y:S01]  /*10370*/  SYNCS.PHASECHK.TRANS64.TRYWAIT P0, [R9+URZ], R4 ;  /* 0x00000004090075a7 */ /* 0x000e62000800017f */
[----:B------:R-:W-:-:S05]  /*10380*/  VIADD R0, R8, 0x1 ;  /* 0x0000000108007836 */ /* 0x000fca0000000000 */
[----:B------:R-:W-:-:S04]  /*10390*/  ISETP.NE.AND P1, PT, R0, 0x5, PT ;  /* 0x000000050000780c */ /* 0x000fc80003f25270 */
[----:B0-----:R-:W-:Y:S02]  /*103a0*/  SEL R2, RZ, 0x1, P1 ;  /* 0x00000001ff027807 */ /* 0x001fe40000800000 */
[----:B------:R-:W-:Y:S02]  /*103b0*/  SEL R0, R0, RZ, P1 ;  /* 0x000000ff00007207 */ /* 0x000fe40000800000 */
[----:B------:R-:W-:-:S03]  /*103c0*/  LOP3.LUT R7, R5, R2, RZ, 0x3c, !PT ;  /* 0x0000000205077212 */ /* 0x000fc600078e3cff */
[----:B------:R-:W-:Y:S01]  /*103d0*/  IMAD R6, R0, 0x8, R3 ;  /* 0x0000000800067824 */ /* 0x000fe200078e0203 */
[----:B------:R-:W-:Y:S01]  /*103e0*/  SHF.L.U32 R5, R7, 0x1f, RZ ;  /* 0x0000001f07057819 */ /* 0x000fe200000006ff */
[----:B-1----:R-:W-:Y:S06]  /*103f0*/  @!P0 BRA `(.L_x_320) ;  /* 0x0000000400008947 */ /* 0x002fec0003800000 */
.L_x_332:
[----:B------:R-:W1:Y:S01]  /*10400*/  SYNCS.PHASECHK.TRANS64.TRYWAIT P0, [R6+URZ], R5 ;  /* 0x00000005060075a7 */ /* 0x000e62000800017f */
[----:B------:R-:W-:-:S05]  /*10410*/  VIADD R0, R0, 0x1 ;  /* 0x0000000100007836 */ /* 0x000fca0000000000 */
[----:B------:R-:W-:-:S04]  /*10420*/  ISETP.NE.AND P1, PT, R0, 0x5, PT ;  /* 0x000000050000780c */ /* 0x000fc80003f25270 */
[----:B------:R-:W-:Y:S02]  /*10430*/  SEL R2, RZ, 0x1, P1 ;  /* 0x00000001ff027807 */ /* 0x000fe40000800000 */
[----:B------:R-:W-:Y:S02]  /*10440*/  SEL R0, R0, RZ, P1 ;  /* 0x000000ff00007207 */ /* 0x000fe40000800000 */
[----:B------:R-:W-:-:S03]  /*10450*/  LOP3.LUT R7, R7, R2, RZ, 0x3c, !PT ;  /* 0x0000000207077212 */ /* 0x000fc600078e3cff */
[----:B0-----:R-:W-:Y:S01]  /*10460*/  IMAD R9, R0, 0x8, R3 ;  /* 0x0000000800097824 */ /* 0x001fe200078e0203 */
[----:B------:R-:W-:Y:S01]  /*10470*/  SHF.L.U32 R4, R7, 0x1f, RZ ;  /* 0x0000001f07047819 */ /* 0x000fe200000006ff */
[----:B-1----:R-:W-:Y:S06]  /*10480*/  @!P0 BRA `(.L_x_321) ;  /* 0x0000000000f08947 */ /* 0x002fec0003800000 */
.L_x_333:
[----:B------:R-:W1:Y:S01]  /*10490*/  SYNCS.PHASECHK.TRANS64.TRYWAIT P0, [R9+URZ], R4 ;  /* 0x00000004090075a7 */ /* 0x000e62000800017f */
[----:B------:R-:W-:-:S05]  /*104a0*/  VIADD R0, R0, 0x1 ;  /* 0x0000000100007836 */ /* 0x000fca0000000000 */
[----:B------:R-:W-:-:S04]  /*104b0*/  ISETP.NE.AND P1, PT, R0, 0x5, PT ;  /* 0x000000050000780c */ /* 0x000fc80003f25270 */
[----:B------:R-:W-:Y:S02]  /*104c0*/  SEL R2, RZ, 0x1, P1 ;  /* 0x00000001ff027807 */ /* 0x000fe40000800000 */
[----:B------:R-:W-:Y:S02]  /*104d0*/  SEL R0, R0, RZ, P1 ;  /* 0x000000ff00007207 */ /* 0x000fe40000800000 */
[----:B------:R-:W-:Y:S01]  /*104e0*/  LOP3.LUT R2, R7, R2, RZ, 0x3c, !PT ;  /* 0x0000000207027212 */ /* 0x000fe200078e3cff */
[----:B-1----:R-:W-:Y:S06]  /*104f0*/  @!P0 BRA `(.L_x_322) ;  /* 0x0000000000e88947 */ /* 0x002fec0003800000 */
.L_x_334:
[----:B------:R-:W-:Y:S01]  /*10500*/  IMAD R3, R0, 0x8, R3 ;  /* 0x0000000800037824 */ /* 0x000fe200078e0203 */
[----:B------:R-:W-:-:S07]  /*10510*/  SHF.L.U32 R0, R2, 0x1f, RZ ;  /* 0x0000001f02007819 */ /* 0x000fce00000006ff */
.L_x_323:
[----:B--2---:R2:W3:Y:S02]  /*10520*/  SYNCS.PHASECHK.TRANS64.TRYWAIT P0, [R3+URZ], R0 ;  /* 0x00000000030075a7 */ /* 0x0044e4000800017f */
[----:B---3--:R-:W-:Y:S05]  /*10530*/  @!P0 NANOSLEEP.SYNCS 0x989680 ;  /* 0x009896800000895d */ /* 0x008fea0003900000 */
[----:B------:R-:W3:Y:S02]  /*10540*/  @!P0 SYNCS.PHASECHK.TRANS64 P0, [R3+URZ], R0 ;  /* 0x00000000030085a7 */ /* 0x000ee4000800007f */
[----:B---3--:R-:W-:Y:S05]  /*10550*/  @!P0 BRA `(.L_x_323) ;  /* 0xfffffffc00f08947 */ /* 0x008fea000383ffff */
.L_x_317:
[----:B------:R-:W-:Y:S05]  /*10560*/  BSYNC B0 ;  /* 0x0000000000007941 */ /* 0x000fea0003800000 */
.L_x_316:
[----:B------:R-:W-:Y:S05]  /*10570*/  EXIT ;  /* 0x000000000000794d */ /* 0x000fea0003800000 */
.L_x_21:
[----:B-1----:R-:W-:-:S04]  /*10580*/  IMAD.U32 R3, RZ, RZ, UR6 ;  /* 0x00000006ff037e24 */ /* 0x002fc8000f8e00ff */
[----:B------:R1:W2:Y:S03]  /*10590*/  SYNCS.PHASECHK.TRANS64.TRYWAIT P0, [R3+URZ], R0 ;  /* 0x00000000030075a7 */ /* 0x0002a6000800017f */
[----:B--2---:R-:W-:Y:S05]  /*105a0*/  @!P0 NANOSLEEP.SYNCS 0x989680 ;  /* 0x009896800000895d */ /* 0x004fea0003900000 */
[----:B------:R-:W2:Y:S02]  /*105b0*/  @!P0 SYNCS.PHASECHK.TRANS64 P0, [R3+URZ], R0 ;  /* 0x00000000030085a7 */ /* 0x000ea4000800007f */
[----:B--2---:R-:W-:Y:S05]  /*105c0*/  @!P0 BRA `(.L_x_21) ;  /* 0xfffffffc00ec8947 */ /* 0x004fea000383ffff */
[----:B------:R-:W-:Y:S05]  /*105d0*/  BRA `(.L_x_20) ;  /* 0xffffff1800187947 */ /* 0x000fea000383ffff */
.L_x_27:
[----:B-----5:R2:W-:Y:S02]  /*105e0*/  STL [R1+0x88], R0 ;  /* 0x0000880001007387 */ /* 0x0205e40000100800 */
[----:B--2---:R-:W-:-:S04]  /*105f0*/  IMAD.U32 R0, RZ, RZ, UR9 ;  /* 0x00000009ff007e24 */ /* 0x004fc8000f8e00ff */
[----:B------:R2:W3:Y:S03]  /*10600*/  SYNCS.PHASECHK.TRANS64.TRYWAIT P0, [R0+URZ], R229 ;  /* 0x000000e5000075a7 */ /* 0x0004e6000800017f */
[----:B---3--:R-:W-:Y:S05]  /*10610*/  @!P0 NANOSLEEP.SYNCS 0x989680 ;  /* 0x009896800000895d */ /* 0x008fea0003900000 */
[----:B------:R2:W3:Y:S02]  /*10620*/  @!P0 SYNCS.PHASECHK.TRANS64 P0, [R0+URZ], R229 ;  /* 0x000000e5000085a7 */ /* 0x0004e4000800007f */
[----:B--2---:R2:W5:Y:S02]  /*10630*/  LDL.LU R0, [R1+0x88] ;  /* 0x0000880001007983 */ /* 0x0045640000300800 */
[----:B--23--:R-:W-:Y:S05]  /*10640*/  @!P0 BRA `(.L_x_27) ;  /* 0xfffffffc00e48947 */ /* 0x00cfea000383ffff */
[----:B------:R-:W-:Y:S05]  /*10650*/  BRA `(.L_x_26) ;  /* 0xffffff2800bc7947 */ /* 0x000fea000383ffff */
.L_x_304:
[----:B------:R-:W-:Y:S01]  /*10660*/  BSSY B1, `(.L_x_324) ;  /* 0x0000006000017945 */ /* 0x000fe20003800000 */
[----:B------:R-:W-:-:S07]  /*10670*/  IMAD.MOV.U32 R2, RZ, RZ, -0x1 ;  /* 0xffffffffff027424 */ /* 0x000fce00078e00ff */
[----:B------:R-:W-:Y:S05]  /*10680*/  WARPSYNC.COLLECTIVE R2, `(.L_x_325) ;  /* 0x00000000020c7348 */ /* 0x000fea0003c00000 */
[----:B------:R-:W-:Y:S02]  /*10690*/  ELECT P0, UR62, PT ;  /* 0x00000000003e782f */ /* 0x000fe40003800000 */
[----:B------:R-:W-:Y:S01]  /*106a0*/  MOV R2, UR62 ;  /* 0x0000003e00027c02 */ /* 0x000fe20008000f00 */
[----:B------:R-:W-:Y:S10]  /*106b0*/  ENDCOLLECTIVE ;  /* 0x000000000000791b */ /* 0x000ff40003800000 */
.L_x_325:
[----:B------:R-:W-:Y:S05]  /*106c0*/  BSYNC B1 ;  /* 0x0000000000017941 */ /* 0x000fea0003800000 */
.L_x_324:
[----:B------:R-:W-:Y:S05]  /*106d0*/  BRA `(.L_x_326) ;  /* 0xffffffec00e07947 */ /* 0x000fea000383ffff */
.L_x_307:
[----:B0-----:R0:W2:Y:S02]  /*106e0*/  SYNCS.PHASECHK.TRANS64.TRYWAIT P0, [R11+URZ+0x28], R4 ;  /* 0x000028040b0075a7 */ /* 0x0010a4000800017f */
[----:B--2---:R-:W-:Y:S05]  /*106f0*/  @!P0 NANOSLEEP.SYNCS 0x989680 ;  /* 0x009896800000895d */ /* 0x004fea0003900000 */
[----:B------:R-:W2:Y:S02]  /*10700*/  @!P0 SYNCS.PHASECHK.TRANS64 P0, [R11+URZ+0x28], R4 ;  /* 0x000028040b0085a7 */ /* 0x000ea4000800007f */
[----:B--2---:R-:W-:Y:S05]  /*10710*/  @!P0 BRA `(.L_x_307) ;  /* 0xfffffffc00f08947 */ /* 0x004fea000383ffff */
[----:B------:R-:W-:Y:S05]  /*10720*/  BRA `(.L_x_327) ;  /* 0xfffffff000207947 */ /* 0x000fea000383ffff */
.L_x_315:
[----:B------:R-:W-:Y:S01]  /*10730*/  BSSY B0, `(.L_x_328) ;  /* 0x0000006000007945 */ /* 0x000fe20003800000 */
[----:B------:R-:W-:-:S07]  /*10740*/  IMAD.MOV.U32 R2, RZ, RZ, -0x1 ;  /* 0xffffffffff027424 */ /* 0x000fce00078e00ff */
[----:B------:R-:W-:Y:S05]  /*10750*/  WARPSYNC.COLLECTIVE R2, `(.L_x_329) ;  /* 0x00000000020c7348 */ /* 0x000fea0003c00000 */
[----:B------:R-:W-:Y:S02]  /*10760*/  ELECT P0, UR62, PT ;  /* 0x00000000003e782f */ /* 0x000fe40003800000 */
[----:B------:R-:W-:Y:S01]  /*10770*/  MOV R2, UR62 ;  /* 0x0000003e00027c02 */ /* 0x000fe20008000f00 */
[----:B------:R-:W-:Y:S10]  /*10780*/  ENDCOLLECTIVE ;  /* 0x000000000000791b */ /* 0x000ff40003800000 */
.L_x_329:
[----:B------:R-:W-:Y:S05]  /*10790*/  BSYNC B0 ;  /* 0x0000000000007941 */ /* 0x000fea0003800000 */
.L_x_328:
[----:B------:R-:W-:Y:S05]  /*107a0*/  BRA `(.L_x_330) ;  /* 0xfffffff800987947 */ /* 0x000fea000383ffff */
.L_x_319:
[----:B0-----:R0:W1:Y:S02]  /*107b0*/  SYNCS.PHASECHK.TRANS64.TRYWAIT P0, [R7+URZ], R2 ;  /* 0x00000002070075a7 */ /* 0x001064000800017f */
[----:B-1----:R-:W-:Y:S05]  /*107c0*/  @!P0 NANOSLEEP.SYNCS 0x989680 ;  /* 0x009896800000895d */ /* 0x002fea0003900000 */
[----:B------:R-:W1:Y:S02]  /*107d0*/  @!P0 SYNCS.PHASECHK.TRANS64 P0, [R7+URZ], R2 ;  /* 0x00000002070085a7 */ /* 0x000e64000800007f */
[----:B-1----:R-:W-:Y:S05]  /*107e0*/  @!P0 BRA `(.L_x_319) ;  /* 0xfffffffc00f08947 */ /* 0x002fea000383ffff */
[----:B------:R-:W-:Y:S05]  /*107f0*/  BRA `(.L_x_331) ;  /* 0xfffffff800dc7947 */ /* 0x000fea000383ffff */
.L_x_320:
[----:B0-----:R0:W1:Y:S02]  /*10800*/  SYNCS.PHASECHK.TRANS64.TRYWAIT P0, [R9+URZ], R4 ;  /* 0x00000004090075a7 */ /* 0x001064000800017f */
[----:B-1----:R-:W-:Y:S05]  /*10810*/  @!P0 NANOSLEEP.SYNCS 0x989680 ;  /* 0x009896800000895d */ /* 0x002fea0003900000 */
[----:B------:R-:W1:Y:S02]  /*10820*/  @!P0 SYNCS.PHASECHK.TRANS64 P0, [R9+URZ], R4 ;  /* 0x00000004090085a7 */ /* 0x000e64000800007f */
[----:B-1----:R-:W-:Y:S05]  /*10830*/  @!P0 BRA `(.L_x_320) ;  /* 0xfffffffc00f08947 */ /* 0x002fea000383ffff */
[----:B------:R-:W-:Y:S05]  /*10840*/  BRA `(.L_x_332) ;  /* 0xfffffff800ec7947 */ /* 0x000fea000383ffff */
.L_x_321:
[----:B0-----:R0:W1:Y:S02]  /*10850*/  SYNCS.PHASECHK.TRANS64.TRYWAIT P0, [R6+URZ], R5 ;  /* 0x00000005060075a7 */ /* 0x001064000800017f */
[----:B-1----:R-:W-:Y:S05]  /*10860*/  @!P0 NANOSLEEP.SYNCS 0x989680 ;  /* 0x009896800000895d */ /* 0x002fea0003900000 */
[----:B------:R-:W1:Y:S02]  /*10870*/  @!P0 SYNCS.PHASECHK.TRANS64 P0, [R6+URZ], R5 ;  /* 0x00000005060085a7 */ /* 0x000e64000800007f */
[----:B-1----:R-:W-:Y:S05]  /*10880*/  @!P0 BRA `(.L_x_321) ;  /* 0xfffffffc00f08947 */ /* 0x002fea000383ffff */
[----:B------:R-:W-:Y:S05]  /*10890*/  BRA `(.L_x_333) ;  /* 0xfffffff800fc7947 */ /* 0x000fea000383ffff */
.L_x_322:
[----:B-1----:R1:W2:Y:S02]  /*108a0*/  SYNCS.PHASECHK.TRANS64.TRYWAIT P0, [R9+URZ], R4 ;  /* 0x00000004090075a7 */ /* 0x0022a4000800017f */
[----:B--2---:R-:W-:Y:S05]  /*108b0*/  @!P0 NANOSLEEP.SYNCS 0x989680 ;  /* 0x009896800000895d */ /* 0x004fea0003900000 */
[----:B------:R-:W2:Y:S02]  /*108c0*/  @!P0 SYNCS.PHASECHK.TRANS64 P0, [R9+URZ], R4 ;  /* 0x00000004090085a7 */ /* 0x000ea4000800007f */
[----:B--2---:R-:W-:Y:S05]  /*108d0*/  @!P0 BRA `(.L_x_322) ;  /* 0xfffffffc00f08947 */ /* 0x004fea000383ffff */
[----:B------:R-:W-:Y:S05]  /*108e0*/  BRA `(.L_x_334) ;  /* 0xfffffffc00047947 */ /* 0x000fea000383ffff */
.L_x_335:
[----:B------:R-:W-:-:S00]  /*108f0*/  BRA `(.L_x_335) ;  /* 0xfffffffc00fc7947 */ /* 0x000fc0000383ffff */
[----:B------:R-:W-:-:S00]  /*10900*/  NOP ;  /* 0x0000000000007918 */ /* 0x000fc00000000000 */
[----:B------:R-:W-:-:S00]  /*10910*/  NOP ;  /* 0x0000000000007918 */ /* 0x000fc00000000000 */
[----:B------:R-:W-:-:S00]  /*10920*/  NOP ;  /* 0x0000000000007918 */ /* 0x000fc00000000000 */
[----:B------:R-:W-:-:S00]  /*10930*/  NOP ;  /* 0x0000000000007918 */ /* 0x000fc00000000000 */
[----:B------:R-:W-:-:S00]  /*10940*/  NOP ;  /* 0x0000000000007918 */ /* 0x000fc00000000000 */
[----:B------:R-:W-:-:S00]  /*10950*/  NOP ;  /* 0x0000000000007918 */ /* 0x000fc00000000000 */
[----:B------:R-:W-:-:S00]  /*10960*/  NOP ;  /* 0x0000000000007918 */ /* 0x000fc00000000000 */
[----:B------:R-:W-:-:S00]  /*10970*/  NOP ;  /* 0x0000000000007918 */ /* 0x000fc00000000000 */
.L_x_336:


//--------------------- .nv.shared._ZN7cutlass13device_kernelINS_4gemm6kernel13GemmUniversalIN4cute5tupleIJiiiiEEENS1_10collective13CollectiveMmaINS1_37MainloopSm90TmaGmmaWarpSpecializedFP8ILi5ENS5_IJNS4_1CILi2EEESB_NSA_ILi1EEEEEENS1_35KernelTmaWarpSpecializedCooperativeEEENS5_IJNSA_ILi128EEENSA_ILi256EEESG_EEENS_12float_e4m3_tENS5_IJlSC_lEEESJ_SK_NS4_8TiledMMAINS4_8MMA_AtomIJNS4_4SM904GMMA31MMA_64x256x32_F32E4M3E4M3_SS_TNILNSO_7ScaleInE1ELSQ_1EEEEEENS4_6LayoutINS5_IJSB_SC_SC_EEENS5_IJSC_NSA_ILi0EEESV_EEEEENS5_IJNS4_10UnderscoreESY_SY_EEEEENS4_23SM90_TMA_LOAD_MULTICASTENS4_14ComposedLayoutINS4_7SwizzleILi3ELi4ELi3EEENS4_18smem_ptr_flag_bitsILi8EEENST_INS5_IJNSA_ILi8EEESG_EEENS5_IJSG_SC_EEEEEEEvNS4_8identityES11_S1B_vS1C_EENS_8epilogue10collective6detail29Sm90TmaWarpSpecializedAdapterINS1F_15DefaultEpilogueISJ_SK_SK_NS1E_6thread17LinearCombinationISJ_Li1EffLNS1J_9ScaleType4KindE0ELNS_15FloatRoundStyleE2ESJ_EENS1_15EpilogueDefaultEEEEEvvEEEEvNT_6ParamsE --------------------------
	.section	.nv.shared._ZN7cutlass13device_kernelINS_4gemm6kernel13GemmUniversalIN4cute5tupleIJiiiiEEENS1_10collective13CollectiveMmaINS1_37MainloopSm90TmaGmmaWarpSpecializedFP8ILi5ENS5_IJNS4_1CILi2EEESB_NSA_ILi1EEEEEENS1_35KernelTmaWarpSpecializedCooperativeEEENS5_IJNSA_ILi128EEENSA_ILi256EEESG_EEENS_12float_e4m3_tENS5_IJlSC_lEEESJ_SK_NS4_8TiledMMAINS4_8MMA_AtomIJNS4_4SM904GMMA31MMA_64x256x32_F32E4M3E4M3_SS_TNILNSO_7ScaleInE1ELSQ_1EEEEEENS4_6LayoutINS5_IJSB_SC_SC_EEENS5_IJSC_NSA_ILi0EEESV_EEEEENS5_IJNS4_10UnderscoreESY_SY_EEEEENS4_23SM90_TMA_LOAD_MULTICASTENS4_14ComposedLayoutINS4_7SwizzleILi3ELi4ELi3EEENS4_18smem_ptr_flag_bitsILi8EEENST_INS5_IJNSA_ILi8EEESG_EEENS5_IJSG_SC_EEEEEEEvNS4_8identityES11_S1B_vS1C_EENS_8epilogue10collective6detail29Sm90TmaWarpSpecializedAdapterINS1F_15DefaultEpilogueISJ_SK_SK_NS1E_6thread17LinearCombinationISJ_Li1EffLNS1J_9ScaleType4KindE0ELNS_15FloatRoundStyleE2ESJ_EENS1_15EpilogueDefaultEEEEEvvEEEEvNT_6ParamsE,"aw",@nobits
	.sectionflags	@""
	.align	16
	.zero		1024


//--------------------- .nv.shared.reserved.0     --------------------------
	.section	.nv.shared.reserved.0,"aw",@nobits
	.weak		__nv_reservedSMEM_offset_0_alias
	.size		__nv_reservedSMEM_offset_0_alias, 0, 0
	.other		__nv_reservedSMEM_offset_0_alias,@"STO_CUDA_RESERVED_SHARED STV_DEFAULT"
__nv_reservedSMEM_offset_0_alias:
	.zero		0


//--------------------- .nv.global                --------------------------
	.section	.nv.global,"aw",@nobits
.nv.global:
	.type		_ZN39_INTERNAL_c82d1a66_4_k_cu_e43b8453_53084cute1_E,@object
	.size		_ZN39_INTERNAL_c82d1a66_4_k_cu_e43b8453_53084cute1_E,(_ZN39_INTERNAL_c82d1a66_4_k_cu_e43b8453_53084cuda3std3__45__cpo6cbeginE - _ZN39_INTERNAL_c82d1a66_4_k_cu_e43b8453_53084cute1_E)
_ZN39_INTERNAL_c82d1a66_4_k_cu_e43b8453_53084cute1_E:
	.zero		1
	.type		_ZN39_INTERNAL_c82d1a66_4_k_cu_e43b8453_53084cuda3std3__45__cpo6cbeginE,@object
	.size		_ZN39_INTERNAL_c82d1a66_4_k_cu_e43b8453_53084cuda3std3__45__cpo6cbeginE,(_ZN39_INTERNAL_c82d1a66_4_k_cu_e43b8453_53084cuda3std3__48in_placeE - _ZN39_INTERNAL_c82d1a66_4_k_cu_e43b8453_53084cuda3std3__45__cpo6cbeginE)
_ZN39_INTERNAL_c82d1a66_4_k_cu_e43b8453_53084cuda3std3__45__cpo6cbeginE:
	.zero		1
	.type		_ZN39_INTERNAL_c82d1a66_4_k_cu_e43b8453_53084cuda3std3__48in_placeE,@object
	.size		_ZN39_INTERNAL_c82d1a66_4_k_cu_e43b8453_53084cuda3std3__48in_placeE,(_ZN39_INTERNAL_c82d1a66_4_k_cu_e43b8453_53084cuda3std6ranges3__45__cpo9iter_moveE - _ZN39_INTERNAL_c82d1a66_4_k_cu_e43b8453_53084cuda3std3__48in_placeE)
_ZN39_INTERNAL_c82d1a66_4_k_cu_e43b8453_53084cuda3std3__48in_placeE:
	.zero		1
	.type		_ZN39_INTERNAL_c82d1a66_4_k_cu_e43b8453_53084cuda3std6ranges3__45__cpo9iter_moveE,@object
	.size		_ZN39_INTERNAL_c82d1a66_4_k_cu_e43b8453_53084cuda3std6ranges3__45__cpo9iter_moveE,(_ZN39_INTERNAL_c82d1a66_4_k_cu_e43b8453_53084cuda3std3__45__cpo5beginE - _ZN39_INTERNAL_c82d1a66_4_k_cu_e43b8453_53084cuda3std6ranges3__45__cpo9iter_moveE)
_ZN39_INTERNAL_c82d1a66_4_k_cu_e43b8453_53084cuda3std6ranges3__45__cpo9iter_moveE:
	.zero		1
	.type		_ZN39_INTERNAL_c82d1a66_4_k_cu_e43b8453_53084cuda3std3__45__cpo5beginE,@object
	.size		_ZN39_INTERNAL_c82d1a66_4_k_cu_e43b8453_53084cuda3std3__45__cpo5beginE,(_ZN39_INTERNAL_c82d1a66_4_k_cu_e43b8453_53084cuda3std3__441_GLOBAL__N__c82d1a66_4_k_cu_e43b8453_53086ignoreE - _ZN39_INTERNAL_c82d1a66_4_k_cu_e43b8453_53084cuda3std3__45__cpo5beginE)
_ZN39_INTERNAL_c82d1a66_4_k_cu_e43b8453_53084cuda3std3__45__cpo5beginE:
	.zero		1
	.type		_ZN39_INTERNAL_c82d1a66_4_k_cu_e43b8453_53084cuda3std3__441_GLOBAL__N__c82d1a66_4_k_cu_e43b8453_53086ignoreE,@object
	.size		_ZN39_INTERNAL_c82d1a66_4_k_cu_e43b8453_53084cuda3std3__441_GLOBAL__N__c82d1a66_4_k_cu_e43b8453_53086ignoreE,(_ZN39_INTERNAL_c82d1a66_4_k_cu_e43b8453_53084cute7productE - _ZN39_INTERNAL_c82d1a66_4_k_cu_e43b8453_53084cuda3std3__441_GLOBAL__N__c82d1a66_4_k_cu_e43b8453_53086ignoreE)
_ZN39_INTERNAL_c82d1a66_4_k_cu_e43b8453_53084cuda3std3__441_GLOBAL__N__c82d1a66_4_k_cu_e43b8453_53086ignoreE:
	.zero		1
	.type		_ZN39_INTERNAL_c82d1a66_4_k_cu_e43b8453_53084cute7productE,@object
	.size		_ZN39_INTERNAL_c82d1a66_4_k_cu_e43b8453_53084cute7productE,(_ZN39_INTERNAL_c82d1a66_4_k_cu_e43b8453_53084cuda3std3__45__cpo3endE - _ZN39_INTERNAL_c82d1a66_4_k_cu_e43b8453_53084cute7productE)
_ZN39_INTERNAL_c82d1a66_4_k_cu_e43b8453_53084cute7productE:
	.zero		1
	.type		_ZN39_INTERNAL_c82d1a66_4_k_cu_e43b8453_53084cuda3std3__45__cpo3endE,@object
	.size		_ZN39_INTERNAL_c82d1a66_4_k_cu_e43b8453_53084cuda3std3__45__cpo3endE,(_ZN39_INTERNAL_c82d1a66_4_k_cu_e43b8453_53084cuda3std3__419piecewise_constructE - _ZN39_INTERNAL_c82d1a66_4_k_cu_e43b8453_53084cuda3std3__45__cpo3endE)
_ZN39_INTERNAL_c82d1a66_4_k_cu_e43b8453_53084cuda3std3__45__cpo3endE:
	.zero		1
	.type		_ZN39_INTERNAL_c82d1a66_4_k_cu_e43b8453_53084cuda3std3__419piecewise_constructE,@object
	.size		_ZN39_INTERNAL_c82d1a66_4_k_cu_e43b8453_53084cuda3std3__419piecewise_constructE,(_ZN39_INTERNAL_c82d1a66_4_k_cu_e43b8453_53084cuda3std3__45__cpo4cendE - _ZN39_INTERNAL_c82d1a66_4_k_cu_e43b8453_53084cuda3std3__419piecewise_constructE)
_ZN39_INTERNAL_c82d1a66_4_k_cu_e43b8453_53084cuda3std3__419piecewise_constructE:
	.zero		1
	.type		_ZN39_INTERNAL_c82d1a66_4_k_cu_e43b8453_53084cuda3std3__45__cpo4cendE,@object
	.size		_ZN39_INTERNAL_c82d1a66_4_k_cu_e43b8453_53084cuda3std3__45__cpo4cendE,(_ZN39_INTERNAL_c82d1a66_4_k_cu_e43b8453_53084cuda3std6ranges3__45__cpo4swapE - _ZN39_INTERNAL_c82d1a66_4_k_cu_e43b8453_53084cuda3std3__45__cpo4cendE)
_ZN39_INTERNAL_c82d1a66_4_k_cu_e43b8453_53084cuda3std3__45__cpo4cendE:
	.zero		1
	.type		_ZN39_INTERNAL_c82d1a66_4_k_cu_e43b8453_53084cuda3std6ranges3__45__cpo4swapE,@object
	.size		_ZN39_INTERNAL_c82d1a66_4_k_cu_e43b8453_53084cuda3std6ranges3__45__cpo4swapE,(.L_7 - _ZN39_INTERNAL_c82d1a66_4_k_cu_e43b8453_53084cuda3std6ranges3__45__cpo4swapE)
_ZN39_INTERNAL_c82d1a66_4_k_cu_e43b8453_53084cuda3std6ranges3__45__cpo4swapE:
	.zero		1
.L_7:


//--------------------- .nv.constant0._ZN7cutlass13device_kernelINS_4gemm6kernel13GemmUniversalIN4cute5tupleIJiiiiEEENS1_10collective13CollectiveMmaINS1_37MainloopSm90TmaGmmaWarpSpecializedFP8ILi5ENS5_IJNS4_1CILi2EEESB_NSA_ILi1EEEEEENS1_35KernelTmaWarpSpecializedCooperativeEEENS5_IJNSA_ILi128EEENSA_ILi256EEESG_EEENS_12float_e4m3_tENS5_IJlSC_lEEESJ_SK_NS4_8TiledMMAINS4_8MMA_AtomIJNS4_4SM904GMMA31MMA_64x256x32_F32E4M3E4M3_SS_TNILNSO_7ScaleInE1ELSQ_1EEEEEENS4_6LayoutINS5_IJSB_SC_SC_EEENS5_IJSC_NSA_ILi0EEESV_EEEEENS5_IJNS4_10UnderscoreESY_SY_EEEEENS4_23SM90_TMA_LOAD_MULTICASTENS4_14ComposedLayoutINS4_7SwizzleILi3ELi4ELi3EEENS4_18smem_ptr_flag_bitsILi8EEENST_INS5_IJNSA_ILi8EEESG_EEENS5_IJSG_SC_EEEEEEEvNS4_8identityES11_S1B_vS1C_EENS_8epilogue10collective6detail29Sm90TmaWarpSpecializedAdapterINS1F_15DefaultEpilogueISJ_SK_SK_NS1E_6thread17LinearCombinationISJ_Li1EffLNS1J_9ScaleType4KindE0ELNS_15FloatRoundStyleE2ESJ_EENS1_15EpilogueDefaultEEEEEvvEEEEvNT_6ParamsE --------------------------
	.section	.nv.constant0._ZN7cutlass13device_kernelINS_4gemm6kernel13GemmUniversalIN4cute5tupleIJiiiiEEENS1_10collective13CollectiveMmaINS1_37MainloopSm90TmaGmmaWarpSpecializedFP8ILi5ENS5_IJNS4_1CILi2EEESB_NSA_ILi1EEEEEENS1_35KernelTmaWarpSpecializedCooperativeEEENS5_IJNSA_ILi128EEENSA_ILi256EEESG_EEENS_12float_e4m3_tENS5_IJlSC_lEEESJ_SK_NS4_8TiledMMAINS4_8MMA_AtomIJNS4_4SM904GMMA31MMA_64x256x32_F32E4M3E4M3_SS_TNILNSO_7ScaleInE1ELSQ_1EEEEEENS4_6LayoutINS5_IJSB_SC_SC_EEENS5_IJSC_NSA_ILi0EEESV_EEEEENS5_IJNS4_10UnderscoreESY_SY_EEEEENS4_23SM90_TMA_LOAD_MULTICASTENS4_14ComposedLayoutINS4_7SwizzleILi3ELi4ELi3EEENS4_18smem_ptr_flag_bitsILi8EEENST_INS5_IJNSA_ILi8EEESG_EEENS5_IJSG_SC_EEEEEEEvNS4_8identityES11_S1B_vS1C_EENS_8epilogue10collective6detail29Sm90TmaWarpSpecializedAdapterINS1F_15DefaultEpilogueISJ_SK_SK_NS1E_6thread17LinearCombinationISJ_Li1EffLNS1J_9ScaleType4KindE0ELNS_15FloatRoundStyleE2ESJ_EENS1_15EpilogueDefaultEEEEEvvEEEEvNT_6ParamsE,"a",@progbits
	.sectionflags	@""
	.align	4
.nv.constant0._ZN7cutlass13device_kernelINS_4gemm6kernel13GemmUniversalIN4cute5tupleIJiiiiEEENS1_10collective13CollectiveMmaINS1_37MainloopSm90TmaGmmaWarpSpecializedFP8ILi5ENS5_IJNS4_1CILi2EEESB_NSA_ILi1EEEEEENS1_35KernelTmaWarpSpecializedCooperativeEEENS5_IJNSA_ILi128EEENSA_ILi256EEESG_EEENS_12float_e4m3_tENS5_IJlSC_lEEESJ_SK_NS4_8TiledMMAINS4_8MMA_AtomIJNS4_4SM904GMMA31MMA_64x256x32_F32E4M3E4M3_SS_TNILNSO_7ScaleInE1ELSQ_1EEEEEENS4_6LayoutINS5_IJSB_SC_SC_EEENS5_IJSC_NSA_ILi0EEESV_EEEEENS5_IJNS4_10UnderscoreESY_SY_EEEEENS4_23SM90_TMA_LOAD_MULTICASTENS4_14ComposedLayoutINS4_7SwizzleILi3ELi4ELi3EEENS4_18smem_ptr_flag_bitsILi8EEENST_INS5_IJNSA_ILi8EEESG_EEENS5_IJSG_SC_EEEEEEEvNS4_8identityES11_S1B_vS1C_EENS_8epilogue10collective6detail29Sm90TmaWarpSpecializedAdapterINS1F_15DefaultEpilogueISJ_SK_SK_NS1E_6thread17LinearCombinationISJ_Li1EffLNS1J_9ScaleType4KindE0ELNS_15FloatRoundStyleE2ESJ_EENS1_15EpilogueDefaultEEEEEvvEEEEvNT_6ParamsE:
	.zero		1664


//--------------------- SYMBOLS --------------------------

	.type		.nv.reservedSmem.offset0,@object
	.size		.nv.reservedSmem.offset0,0x4
